//
// Generated by NVIDIA NVVM Compiler
//
// Compiler Build ID: CL-36424714
// Cuda compilation tools, release 13.0, V13.0.88
// Based on NVVM 20.0.0
//

.version 9.0
.target sm_100
.address_size 64

	// .globl	my_kernel_kernel0
// _ZZ17my_kernel_kernel0E18PaddedInput_shared has been demoted
// _ZZ17my_kernel_kernel0E18placeholder_shared has been demoted

.visible .entry my_kernel_kernel0(
	.param .u64 .ptr .align 1 my_kernel_kernel0_param_0,
	.param .u64 .ptr .align 1 my_kernel_kernel0_param_1,
	.param .u64 .ptr .align 1 my_kernel_kernel0_param_2,
	.param .u64 .ptr .align 1 my_kernel_kernel0_param_3
)
{
	.reg .pred 	%p<4>;
	.reg .b16 	%rs<17>;
	.reg .b32 	%r<54>;
	.reg .b32 	%f<971>;
	.reg .b64 	%rd<30>;
	// demoted variable
	.shared .align 4 .b8 _ZZ17my_kernel_kernel0E18PaddedInput_shared[3072];
	// demoted variable
	.shared .align 4 .b8 _ZZ17my_kernel_kernel0E18placeholder_shared[1536];
	mov.u32 	%r12, %tid.x;
	cvt.u16.u32 	%rs1, %r12;
	mul.hi.u16 	%rs2, %rs1, 21846;
	mul.wide.u16 	%r13, %rs2, 288;
	mul.lo.s16 	%rs3, %rs2, 3;
	sub.s16 	%rs4, %rs1, %rs3;
	cvt.u32.u16 	%r14, %rs4;
	or.b32  	%r1, %r13, %r14;
	add.s16 	%rs5, %rs1, 256;
	mul.hi.u16 	%rs6, %rs5, 21846;
	mul.wide.u16 	%r15, %rs6, 288;
	add.s16 	%rs7, %rs1, 1;
	mul.hi.u16 	%rs8, %rs7, 21846;
	mul.lo.s16 	%rs9, %rs8, 3;
	sub.s16 	%rs10, %rs7, %rs9;
	cvt.u32.u16 	%r16, %rs10;
	or.b32  	%r2, %r15, %r16;
	add.s16 	%rs11, %rs1, 512;
	mul.hi.u16 	%rs12, %rs11, 21846;
	mul.wide.u16 	%r17, %rs12, 288;
	add.s16 	%rs13, %rs1, 2;
	mul.hi.u16 	%rs14, %rs13, 21846;
	mul.lo.s16 	%rs15, %rs14, 3;
	sub.s16 	%rs16, %rs13, %rs15;
	cvt.u32.u16 	%r18, %rs16;
	or.b32  	%r3, %r17, %r18;
	mov.b32 	%r51, 0;
	mov.f32 	%f843, 0f00000000;
	shl.b32 	%r22, %r12, 2;
	mov.u32 	%r23, _ZZ17my_kernel_kernel0E18PaddedInput_shared;
	add.s32 	%r24, %r23, %r22;
	mov.f32 	%f844, %f843;
	mov.f32 	%f845, %f843;
	mov.f32 	%f846, %f843;
	mov.f32 	%f847, %f843;
	mov.f32 	%f848, %f843;
	mov.f32 	%f849, %f843;
	mov.f32 	%f850, %f843;
	mov.f32 	%f851, %f843;
	mov.f32 	%f852, %f843;
	mov.f32 	%f853, %f843;
	mov.f32 	%f854, %f843;
	mov.f32 	%f855, %f843;
	mov.f32 	%f856, %f843;
	mov.f32 	%f857, %f843;
	mov.f32 	%f858, %f843;
	mov.f32 	%f859, %f843;
	mov.f32 	%f860, %f843;
	mov.f32 	%f861, %f843;
	mov.f32 	%f862, %f843;
	mov.f32 	%f863, %f843;
	mov.f32 	%f864, %f843;
	mov.f32 	%f865, %f843;
	mov.f32 	%f866, %f843;
	mov.f32 	%f867, %f843;
	mov.f32 	%f868, %f843;
	mov.f32 	%f869, %f843;
	mov.f32 	%f870, %f843;
	mov.f32 	%f871, %f843;
	mov.f32 	%f872, %f843;
	mov.f32 	%f873, %f843;
	mov.f32 	%f874, %f843;
	mov.f32 	%f875, %f843;
	mov.f32 	%f876, %f843;
	mov.f32 	%f877, %f843;
	mov.f32 	%f878, %f843;
	mov.f32 	%f879, %f843;
	mov.f32 	%f880, %f843;
	mov.f32 	%f881, %f843;
	mov.f32 	%f882, %f843;
	mov.f32 	%f883, %f843;
	mov.f32 	%f884, %f843;
	mov.f32 	%f885, %f843;
	mov.f32 	%f886, %f843;
	mov.f32 	%f887, %f843;
	mov.f32 	%f888, %f843;
	mov.f32 	%f889, %f843;
	mov.f32 	%f890, %f843;
	mov.f32 	%f891, %f843;
	mov.f32 	%f892, %f843;
	mov.f32 	%f893, %f843;
	mov.f32 	%f894, %f843;
	mov.f32 	%f895, %f843;
	mov.f32 	%f896, %f843;
	mov.f32 	%f897, %f843;
	mov.f32 	%f898, %f843;
	mov.f32 	%f899, %f843;
	mov.f32 	%f900, %f843;
	mov.f32 	%f901, %f843;
	mov.f32 	%f902, %f843;
	mov.f32 	%f903, %f843;
	mov.f32 	%f904, %f843;
	mov.f32 	%f905, %f843;
	mov.f32 	%f906, %f843;
	mov.f32 	%f907, %f843;
	mov.f32 	%f908, %f843;
	mov.f32 	%f909, %f843;
	mov.f32 	%f910, %f843;
	mov.f32 	%f911, %f843;
	mov.f32 	%f912, %f843;
	mov.f32 	%f913, %f843;
	mov.f32 	%f914, %f843;
	mov.f32 	%f915, %f843;
	mov.f32 	%f916, %f843;
	mov.f32 	%f917, %f843;
	mov.f32 	%f918, %f843;
	mov.f32 	%f919, %f843;
	mov.f32 	%f920, %f843;
	mov.f32 	%f921, %f843;
	mov.f32 	%f922, %f843;
	mov.f32 	%f923, %f843;
	mov.f32 	%f924, %f843;
	mov.f32 	%f925, %f843;
	mov.f32 	%f926, %f843;
	mov.f32 	%f927, %f843;
	mov.f32 	%f928, %f843;
	mov.f32 	%f929, %f843;
	mov.f32 	%f930, %f843;
	mov.f32 	%f931, %f843;
	mov.f32 	%f932, %f843;
	mov.f32 	%f933, %f843;
	mov.f32 	%f934, %f843;
	mov.f32 	%f935, %f843;
	mov.f32 	%f936, %f843;
	mov.f32 	%f937, %f843;
	mov.f32 	%f938, %f843;
	mov.f32 	%f939, %f843;
	mov.f32 	%f940, %f843;
	mov.f32 	%f941, %f843;
	mov.f32 	%f942, %f843;
	mov.f32 	%f943, %f843;
	mov.f32 	%f944, %f843;
	mov.f32 	%f945, %f843;
	mov.f32 	%f946, %f843;
	mov.f32 	%f947, %f843;
	mov.f32 	%f948, %f843;
	mov.f32 	%f949, %f843;
	mov.f32 	%f950, %f843;
	mov.f32 	%f951, %f843;
	mov.f32 	%f952, %f843;
	mov.f32 	%f953, %f843;
	mov.f32 	%f954, %f843;
	mov.f32 	%f955, %f843;
	mov.f32 	%f956, %f843;
	mov.f32 	%f957, %f843;
	mov.f32 	%f958, %f843;
	mov.f32 	%f959, %f843;
	mov.f32 	%f960, %f843;
	mov.f32 	%f961, %f843;
	mov.f32 	%f962, %f843;
	mov.f32 	%f963, %f843;
	mov.f32 	%f964, %f843;
	mov.f32 	%f965, %f843;
	mov.f32 	%f966, %f843;
	mov.f32 	%f967, %f843;
	mov.f32 	%f968, %f843;
	mov.f32 	%f969, %f843;
	mov.f32 	%f970, %f843;
$L__BB0_1:
	ld.param.u64 	%rd26, [my_kernel_kernel0_param_1];
	ld.param.u64 	%rd25, [my_kernel_kernel0_param_0];
	setp.gt.u32 	%p1, %r12, 127;
	bar.sync 	0;
	mul.lo.s32 	%r20, %r51, 3;
	add.s32 	%r21, %r1, %r20;
	cvta.to.global.u64 	%rd5, %rd25;
	mul.wide.u32 	%rd6, %r21, 4;
	add.s64 	%rd7, %rd5, %rd6;
	ld.global.nc.f32 	%f386, [%rd7];
	st.shared.f32 	[%r24], %f386;
	add.s32 	%r25, %r2, %r20;
	mul.wide.u32 	%rd8, %r25, 4;
	add.s64 	%rd9, %rd5, %rd8;
	ld.global.nc.f32 	%f387, [%rd9];
	st.shared.f32 	[%r24+1024], %f387;
	add.s32 	%r26, %r3, %r20;
	mul.wide.u32 	%rd10, %r26, 4;
	add.s64 	%rd11, %rd5, %rd10;
	ld.global.nc.f32 	%f388, [%rd11];
	st.shared.f32 	[%r24+2048], %f388;
	mad.lo.s32 	%r27, %r51, 384, %r12;
	cvta.to.global.u64 	%rd12, %rd26;
	mul.wide.u32 	%rd13, %r27, 4;
	add.s64 	%rd14, %rd12, %rd13;
	ld.global.nc.f32 	%f389, [%rd14];
	mov.u32 	%r28, _ZZ17my_kernel_kernel0E18placeholder_shared;
	add.s32 	%r29, %r28, %r22;
	st.shared.f32 	[%r29], %f389;
	@%p1 bra 	$L__BB0_3;
	ld.param.u64 	%rd27, [my_kernel_kernel0_param_1];
	cvta.to.global.u64 	%rd15, %rd27;
	mov.u32 	%r30, %tid.x;
	mad.lo.s32 	%r31, %r51, 384, %r30;
	mul.wide.u32 	%rd16, %r31, 4;
	add.s64 	%rd17, %rd15, %rd16;
	ld.global.nc.f32 	%f390, [%rd17+1024];
	shl.b32 	%r32, %r30, 2;
	mov.u32 	%r33, _ZZ17my_kernel_kernel0E18placeholder_shared;
	add.s32 	%r34, %r33, %r32;
	st.shared.f32 	[%r34+1024], %f390;
$L__BB0_3:
	mov.u32 	%r36, %tid.x;
	shl.b32 	%r37, %r36, 2;
	and.b32  	%r38, %r37, 252;
	mov.u32 	%r39, _ZZ17my_kernel_kernel0E18placeholder_shared;
	add.s32 	%r40, %r38, %r39;
	add.s32 	%r52, %r40, 256;
	bar.sync 	0;
	mov.b32 	%r53, 1536;
$L__BB0_4:
	ld.shared.f32 	%f391, [%r52+-256];
	ld.shared.f32 	%f392, [%r52];
	mov.u32 	%r41, %tid.x;
	shr.u32 	%r42, %r41, 6;
	mov.u32 	%r43, _ZZ17my_kernel_kernel0E18PaddedInput_shared;
	mad.lo.s32 	%r44, %r42, 384, %r43;
	add.s32 	%r45, %r44, %r53;
	ld.shared.f32 	%f393, [%r45+-1536];
	fma.rn.f32 	%f970, %f393, %f391, %f970;
	fma.rn.f32 	%f938, %f393, %f392, %f938;
	ld.shared.f32 	%f394, [%r45];
	fma.rn.f32 	%f906, %f394, %f391, %f906;
	fma.rn.f32 	%f874, %f394, %f392, %f874;
	ld.shared.f32 	%f395, [%r45+-1524];
	fma.rn.f32 	%f969, %f395, %f391, %f969;
	fma.rn.f32 	%f937, %f395, %f392, %f937;
	ld.shared.f32 	%f396, [%r45+12];
	fma.rn.f32 	%f905, %f396, %f391, %f905;
	fma.rn.f32 	%f873, %f396, %f392, %f873;
	ld.shared.f32 	%f397, [%r45+-1512];
	fma.rn.f32 	%f968, %f397, %f391, %f968;
	fma.rn.f32 	%f936, %f397, %f392, %f936;
	ld.shared.f32 	%f398, [%r45+24];
	fma.rn.f32 	%f904, %f398, %f391, %f904;
	fma.rn.f32 	%f872, %f398, %f392, %f872;
	ld.shared.f32 	%f399, [%r45+-1500];
	fma.rn.f32 	%f967, %f399, %f391, %f967;
	fma.rn.f32 	%f935, %f399, %f392, %f935;
	ld.shared.f32 	%f400, [%r45+36];
	fma.rn.f32 	%f903, %f400, %f391, %f903;
	fma.rn.f32 	%f871, %f400, %f392, %f871;
	ld.shared.f32 	%f401, [%r45+-1488];
	fma.rn.f32 	%f966, %f401, %f391, %f966;
	fma.rn.f32 	%f934, %f401, %f392, %f934;
	ld.shared.f32 	%f402, [%r45+48];
	fma.rn.f32 	%f902, %f402, %f391, %f902;
	fma.rn.f32 	%f870, %f402, %f392, %f870;
	ld.shared.f32 	%f403, [%r45+-1476];
	fma.rn.f32 	%f965, %f403, %f391, %f965;
	fma.rn.f32 	%f933, %f403, %f392, %f933;
	ld.shared.f32 	%f404, [%r45+60];
	fma.rn.f32 	%f901, %f404, %f391, %f901;
	fma.rn.f32 	%f869, %f404, %f392, %f869;
	ld.shared.f32 	%f405, [%r45+-1464];
	fma.rn.f32 	%f964, %f405, %f391, %f964;
	fma.rn.f32 	%f932, %f405, %f392, %f932;
	ld.shared.f32 	%f406, [%r45+72];
	fma.rn.f32 	%f900, %f406, %f391, %f900;
	fma.rn.f32 	%f868, %f406, %f392, %f868;
	ld.shared.f32 	%f407, [%r45+-1452];
	fma.rn.f32 	%f963, %f407, %f391, %f963;
	fma.rn.f32 	%f931, %f407, %f392, %f931;
	ld.shared.f32 	%f408, [%r45+84];
	fma.rn.f32 	%f899, %f408, %f391, %f899;
	fma.rn.f32 	%f867, %f408, %f392, %f867;
	ld.shared.f32 	%f409, [%r45+-1440];
	fma.rn.f32 	%f962, %f409, %f391, %f962;
	fma.rn.f32 	%f930, %f409, %f392, %f930;
	ld.shared.f32 	%f410, [%r45+96];
	fma.rn.f32 	%f898, %f410, %f391, %f898;
	fma.rn.f32 	%f866, %f410, %f392, %f866;
	ld.shared.f32 	%f411, [%r45+-1428];
	fma.rn.f32 	%f961, %f411, %f391, %f961;
	fma.rn.f32 	%f929, %f411, %f392, %f929;
	ld.shared.f32 	%f412, [%r45+108];
	fma.rn.f32 	%f897, %f412, %f391, %f897;
	fma.rn.f32 	%f865, %f412, %f392, %f865;
	ld.shared.f32 	%f413, [%r45+-1416];
	fma.rn.f32 	%f960, %f413, %f391, %f960;
	fma.rn.f32 	%f928, %f413, %f392, %f928;
	ld.shared.f32 	%f414, [%r45+120];
	fma.rn.f32 	%f896, %f414, %f391, %f896;
	fma.rn.f32 	%f864, %f414, %f392, %f864;
	ld.shared.f32 	%f415, [%r45+-1404];
	fma.rn.f32 	%f959, %f415, %f391, %f959;
	fma.rn.f32 	%f927, %f415, %f392, %f927;
	ld.shared.f32 	%f416, [%r45+132];
	fma.rn.f32 	%f895, %f416, %f391, %f895;
	fma.rn.f32 	%f863, %f416, %f392, %f863;
	ld.shared.f32 	%f417, [%r45+-1392];
	fma.rn.f32 	%f958, %f417, %f391, %f958;
	fma.rn.f32 	%f926, %f417, %f392, %f926;
	ld.shared.f32 	%f418, [%r45+144];
	fma.rn.f32 	%f894, %f418, %f391, %f894;
	fma.rn.f32 	%f862, %f418, %f392, %f862;
	ld.shared.f32 	%f419, [%r45+-1380];
	fma.rn.f32 	%f957, %f419, %f391, %f957;
	fma.rn.f32 	%f925, %f419, %f392, %f925;
	ld.shared.f32 	%f420, [%r45+156];
	fma.rn.f32 	%f893, %f420, %f391, %f893;
	fma.rn.f32 	%f861, %f420, %f392, %f861;
	ld.shared.f32 	%f421, [%r45+-1368];
	fma.rn.f32 	%f956, %f421, %f391, %f956;
	fma.rn.f32 	%f924, %f421, %f392, %f924;
	ld.shared.f32 	%f422, [%r45+168];
	fma.rn.f32 	%f892, %f422, %f391, %f892;
	fma.rn.f32 	%f860, %f422, %f392, %f860;
	ld.shared.f32 	%f423, [%r45+-1356];
	fma.rn.f32 	%f955, %f423, %f391, %f955;
	fma.rn.f32 	%f923, %f423, %f392, %f923;
	ld.shared.f32 	%f424, [%r45+180];
	fma.rn.f32 	%f891, %f424, %f391, %f891;
	fma.rn.f32 	%f859, %f424, %f392, %f859;
	ld.shared.f32 	%f425, [%r45+-1344];
	fma.rn.f32 	%f954, %f425, %f391, %f954;
	fma.rn.f32 	%f922, %f425, %f392, %f922;
	ld.shared.f32 	%f426, [%r45+192];
	fma.rn.f32 	%f890, %f426, %f391, %f890;
	fma.rn.f32 	%f858, %f426, %f392, %f858;
	ld.shared.f32 	%f427, [%r45+-1332];
	fma.rn.f32 	%f953, %f427, %f391, %f953;
	fma.rn.f32 	%f921, %f427, %f392, %f921;
	ld.shared.f32 	%f428, [%r45+204];
	fma.rn.f32 	%f889, %f428, %f391, %f889;
	fma.rn.f32 	%f857, %f428, %f392, %f857;
	ld.shared.f32 	%f429, [%r45+-1320];
	fma.rn.f32 	%f952, %f429, %f391, %f952;
	fma.rn.f32 	%f920, %f429, %f392, %f920;
	ld.shared.f32 	%f430, [%r45+216];
	fma.rn.f32 	%f888, %f430, %f391, %f888;
	fma.rn.f32 	%f856, %f430, %f392, %f856;
	ld.shared.f32 	%f431, [%r45+-1308];
	fma.rn.f32 	%f951, %f431, %f391, %f951;
	fma.rn.f32 	%f919, %f431, %f392, %f919;
	ld.shared.f32 	%f432, [%r45+228];
	fma.rn.f32 	%f887, %f432, %f391, %f887;
	fma.rn.f32 	%f855, %f432, %f392, %f855;
	ld.shared.f32 	%f433, [%r45+-1296];
	fma.rn.f32 	%f950, %f433, %f391, %f950;
	fma.rn.f32 	%f918, %f433, %f392, %f918;
	ld.shared.f32 	%f434, [%r45+240];
	fma.rn.f32 	%f886, %f434, %f391, %f886;
	fma.rn.f32 	%f854, %f434, %f392, %f854;
	ld.shared.f32 	%f435, [%r45+-1284];
	fma.rn.f32 	%f949, %f435, %f391, %f949;
	fma.rn.f32 	%f917, %f435, %f392, %f917;
	ld.shared.f32 	%f436, [%r45+252];
	fma.rn.f32 	%f885, %f436, %f391, %f885;
	fma.rn.f32 	%f853, %f436, %f392, %f853;
	ld.shared.f32 	%f437, [%r45+-1272];
	fma.rn.f32 	%f948, %f437, %f391, %f948;
	fma.rn.f32 	%f916, %f437, %f392, %f916;
	ld.shared.f32 	%f438, [%r45+264];
	fma.rn.f32 	%f884, %f438, %f391, %f884;
	fma.rn.f32 	%f852, %f438, %f392, %f852;
	ld.shared.f32 	%f439, [%r45+-1260];
	fma.rn.f32 	%f947, %f439, %f391, %f947;
	fma.rn.f32 	%f915, %f439, %f392, %f915;
	ld.shared.f32 	%f440, [%r45+276];
	fma.rn.f32 	%f883, %f440, %f391, %f883;
	fma.rn.f32 	%f851, %f440, %f392, %f851;
	ld.shared.f32 	%f441, [%r45+-1248];
	fma.rn.f32 	%f946, %f441, %f391, %f946;
	fma.rn.f32 	%f914, %f441, %f392, %f914;
	ld.shared.f32 	%f442, [%r45+288];
	fma.rn.f32 	%f882, %f442, %f391, %f882;
	fma.rn.f32 	%f850, %f442, %f392, %f850;
	ld.shared.f32 	%f443, [%r45+-1236];
	fma.rn.f32 	%f945, %f443, %f391, %f945;
	fma.rn.f32 	%f913, %f443, %f392, %f913;
	ld.shared.f32 	%f444, [%r45+300];
	fma.rn.f32 	%f881, %f444, %f391, %f881;
	fma.rn.f32 	%f849, %f444, %f392, %f849;
	ld.shared.f32 	%f445, [%r45+-1224];
	fma.rn.f32 	%f944, %f445, %f391, %f944;
	fma.rn.f32 	%f912, %f445, %f392, %f912;
	ld.shared.f32 	%f446, [%r45+312];
	fma.rn.f32 	%f880, %f446, %f391, %f880;
	fma.rn.f32 	%f848, %f446, %f392, %f848;
	ld.shared.f32 	%f447, [%r45+-1212];
	fma.rn.f32 	%f943, %f447, %f391, %f943;
	fma.rn.f32 	%f911, %f447, %f392, %f911;
	ld.shared.f32 	%f448, [%r45+324];
	fma.rn.f32 	%f879, %f448, %f391, %f879;
	fma.rn.f32 	%f847, %f448, %f392, %f847;
	ld.shared.f32 	%f449, [%r45+-1200];
	fma.rn.f32 	%f942, %f449, %f391, %f942;
	fma.rn.f32 	%f910, %f449, %f392, %f910;
	ld.shared.f32 	%f450, [%r45+336];
	fma.rn.f32 	%f878, %f450, %f391, %f878;
	fma.rn.f32 	%f846, %f450, %f392, %f846;
	ld.shared.f32 	%f451, [%r45+-1188];
	fma.rn.f32 	%f941, %f451, %f391, %f941;
	fma.rn.f32 	%f909, %f451, %f392, %f909;
	ld.shared.f32 	%f452, [%r45+348];
	fma.rn.f32 	%f877, %f452, %f391, %f877;
	fma.rn.f32 	%f845, %f452, %f392, %f845;
	ld.shared.f32 	%f453, [%r45+-1176];
	fma.rn.f32 	%f940, %f453, %f391, %f940;
	fma.rn.f32 	%f908, %f453, %f392, %f908;
	ld.shared.f32 	%f454, [%r45+360];
	fma.rn.f32 	%f876, %f454, %f391, %f876;
	fma.rn.f32 	%f844, %f454, %f392, %f844;
	ld.shared.f32 	%f455, [%r45+-1164];
	fma.rn.f32 	%f939, %f455, %f391, %f939;
	fma.rn.f32 	%f907, %f455, %f392, %f907;
	ld.shared.f32 	%f456, [%r45+372];
	fma.rn.f32 	%f875, %f456, %f391, %f875;
	fma.rn.f32 	%f843, %f456, %f392, %f843;
	add.s32 	%r53, %r53, 4;
	add.s32 	%r52, %r52, 512;
	setp.ne.s32 	%p2, %r53, 1548;
	@%p2 bra 	$L__BB0_4;
	add.s32 	%r51, %r51, 1;
	setp.ne.s32 	%p3, %r51, 96;
	@%p3 bra 	$L__BB0_1;
	ld.param.u64 	%rd29, [my_kernel_kernel0_param_3];
	ld.param.u64 	%rd28, [my_kernel_kernel0_param_2];
	cvta.to.global.u64 	%rd18, %rd28;
	cvta.to.global.u64 	%rd19, %rd29;
	mov.u32 	%r46, %tid.x;
	shl.b32 	%r47, %r46, 2;
	cvt.u64.u32 	%rd20, %r47;
	and.b64  	%rd21, %rd20, 252;
	add.s64 	%rd22, %rd19, %rd21;
	ld.global.nc.f32 	%f457, [%rd22];
	shl.b32 	%r48, %r46, 6;
	or.b32  	%r49, %r48, %r46;
	and.b32  	%r50, %r49, 61503;
	ld.global.nc.f32 	%f458, [%rd22+256];
	add.f32 	%f459, %f970, %f457;
	max.f32 	%f460, %f459, 0f00000000;
	mul.wide.u32 	%rd23, %r50, 4;
	add.s64 	%rd24, %rd18, %rd23;
	st.global.f32 	[%rd24], %f460;
	add.f32 	%f461, %f938, %f458;
	max.f32 	%f462, %f461, 0f00000000;
	st.global.f32 	[%rd24+256], %f462;
	add.f32 	%f463, %f906, %f457;
	max.f32 	%f464, %f463, 0f00000000;
	st.global.f32 	[%rd24+65536], %f464;
	add.f32 	%f465, %f874, %f458;
	max.f32 	%f466, %f465, 0f00000000;
	st.global.f32 	[%rd24+65792], %f466;
	add.f32 	%f467, %f969, %f457;
	max.f32 	%f468, %f467, 0f00000000;
	st.global.f32 	[%rd24+512], %f468;
	add.f32 	%f469, %f937, %f458;
	max.f32 	%f470, %f469, 0f00000000;
	st.global.f32 	[%rd24+768], %f470;
	add.f32 	%f471, %f905, %f457;
	max.f32 	%f472, %f471, 0f00000000;
	st.global.f32 	[%rd24+66048], %f472;
	add.f32 	%f473, %f873, %f458;
	max.f32 	%f474, %f473, 0f00000000;
	st.global.f32 	[%rd24+66304], %f474;
	add.f32 	%f475, %f968, %f457;
	max.f32 	%f476, %f475, 0f00000000;
	st.global.f32 	[%rd24+1024], %f476;
	add.f32 	%f477, %f936, %f458;
	max.f32 	%f478, %f477, 0f00000000;
	st.global.f32 	[%rd24+1280], %f478;
	add.f32 	%f479, %f904, %f457;
	max.f32 	%f480, %f479, 0f00000000;
	st.global.f32 	[%rd24+66560], %f480;
	add.f32 	%f481, %f872, %f458;
	max.f32 	%f482, %f481, 0f00000000;
	st.global.f32 	[%rd24+66816], %f482;
	add.f32 	%f483, %f967, %f457;
	max.f32 	%f484, %f483, 0f00000000;
	st.global.f32 	[%rd24+1536], %f484;
	add.f32 	%f485, %f935, %f458;
	max.f32 	%f486, %f485, 0f00000000;
	st.global.f32 	[%rd24+1792], %f486;
	add.f32 	%f487, %f903, %f457;
	max.f32 	%f488, %f487, 0f00000000;
	st.global.f32 	[%rd24+67072], %f488;
	add.f32 	%f489, %f871, %f458;
	max.f32 	%f490, %f489, 0f00000000;
	st.global.f32 	[%rd24+67328], %f490;
	add.f32 	%f491, %f966, %f457;
	max.f32 	%f492, %f491, 0f00000000;
	st.global.f32 	[%rd24+2048], %f492;
	add.f32 	%f493, %f934, %f458;
	max.f32 	%f494, %f493, 0f00000000;
	st.global.f32 	[%rd24+2304], %f494;
	add.f32 	%f495, %f902, %f457;
	max.f32 	%f496, %f495, 0f00000000;
	st.global.f32 	[%rd24+67584], %f496;
	add.f32 	%f497, %f870, %f458;
	max.f32 	%f498, %f497, 0f00000000;
	st.global.f32 	[%rd24+67840], %f498;
	add.f32 	%f499, %f965, %f457;
	max.f32 	%f500, %f499, 0f00000000;
	st.global.f32 	[%rd24+2560], %f500;
	add.f32 	%f501, %f933, %f458;
	max.f32 	%f502, %f501, 0f00000000;
	st.global.f32 	[%rd24+2816], %f502;
	add.f32 	%f503, %f901, %f457;
	max.f32 	%f504, %f503, 0f00000000;
	st.global.f32 	[%rd24+68096], %f504;
	add.f32 	%f505, %f869, %f458;
	max.f32 	%f506, %f505, 0f00000000;
	st.global.f32 	[%rd24+68352], %f506;
	add.f32 	%f507, %f964, %f457;
	max.f32 	%f508, %f507, 0f00000000;
	st.global.f32 	[%rd24+3072], %f508;
	add.f32 	%f509, %f932, %f458;
	max.f32 	%f510, %f509, 0f00000000;
	st.global.f32 	[%rd24+3328], %f510;
	add.f32 	%f511, %f900, %f457;
	max.f32 	%f512, %f511, 0f00000000;
	st.global.f32 	[%rd24+68608], %f512;
	add.f32 	%f513, %f868, %f458;
	max.f32 	%f514, %f513, 0f00000000;
	st.global.f32 	[%rd24+68864], %f514;
	add.f32 	%f515, %f963, %f457;
	max.f32 	%f516, %f515, 0f00000000;
	st.global.f32 	[%rd24+3584], %f516;
	add.f32 	%f517, %f931, %f458;
	max.f32 	%f518, %f517, 0f00000000;
	st.global.f32 	[%rd24+3840], %f518;
	add.f32 	%f519, %f899, %f457;
	max.f32 	%f520, %f519, 0f00000000;
	st.global.f32 	[%rd24+69120], %f520;
	add.f32 	%f521, %f867, %f458;
	max.f32 	%f522, %f521, 0f00000000;
	st.global.f32 	[%rd24+69376], %f522;
	add.f32 	%f523, %f962, %f457;
	max.f32 	%f524, %f523, 0f00000000;
	st.global.f32 	[%rd24+4096], %f524;
	add.f32 	%f525, %f930, %f458;
	max.f32 	%f526, %f525, 0f00000000;
	st.global.f32 	[%rd24+4352], %f526;
	add.f32 	%f527, %f898, %f457;
	max.f32 	%f528, %f527, 0f00000000;
	st.global.f32 	[%rd24+69632], %f528;
	add.f32 	%f529, %f866, %f458;
	max.f32 	%f530, %f529, 0f00000000;
	st.global.f32 	[%rd24+69888], %f530;
	add.f32 	%f531, %f961, %f457;
	max.f32 	%f532, %f531, 0f00000000;
	st.global.f32 	[%rd24+4608], %f532;
	add.f32 	%f533, %f929, %f458;
	max.f32 	%f534, %f533, 0f00000000;
	st.global.f32 	[%rd24+4864], %f534;
	add.f32 	%f535, %f897, %f457;
	max.f32 	%f536, %f535, 0f00000000;
	st.global.f32 	[%rd24+70144], %f536;
	add.f32 	%f537, %f865, %f458;
	max.f32 	%f538, %f537, 0f00000000;
	st.global.f32 	[%rd24+70400], %f538;
	add.f32 	%f539, %f960, %f457;
	max.f32 	%f540, %f539, 0f00000000;
	st.global.f32 	[%rd24+5120], %f540;
	add.f32 	%f541, %f928, %f458;
	max.f32 	%f542, %f541, 0f00000000;
	st.global.f32 	[%rd24+5376], %f542;
	add.f32 	%f543, %f896, %f457;
	max.f32 	%f544, %f543, 0f00000000;
	st.global.f32 	[%rd24+70656], %f544;
	add.f32 	%f545, %f864, %f458;
	max.f32 	%f546, %f545, 0f00000000;
	st.global.f32 	[%rd24+70912], %f546;
	add.f32 	%f547, %f959, %f457;
	max.f32 	%f548, %f547, 0f00000000;
	st.global.f32 	[%rd24+5632], %f548;
	add.f32 	%f549, %f927, %f458;
	max.f32 	%f550, %f549, 0f00000000;
	st.global.f32 	[%rd24+5888], %f550;
	add.f32 	%f551, %f895, %f457;
	max.f32 	%f552, %f551, 0f00000000;
	st.global.f32 	[%rd24+71168], %f552;
	add.f32 	%f553, %f863, %f458;
	max.f32 	%f554, %f553, 0f00000000;
	st.global.f32 	[%rd24+71424], %f554;
	add.f32 	%f555, %f958, %f457;
	max.f32 	%f556, %f555, 0f00000000;
	st.global.f32 	[%rd24+6144], %f556;
	add.f32 	%f557, %f926, %f458;
	max.f32 	%f558, %f557, 0f00000000;
	st.global.f32 	[%rd24+6400], %f558;
	add.f32 	%f559, %f894, %f457;
	max.f32 	%f560, %f559, 0f00000000;
	st.global.f32 	[%rd24+71680], %f560;
	add.f32 	%f561, %f862, %f458;
	max.f32 	%f562, %f561, 0f00000000;
	st.global.f32 	[%rd24+71936], %f562;
	add.f32 	%f563, %f957, %f457;
	max.f32 	%f564, %f563, 0f00000000;
	st.global.f32 	[%rd24+6656], %f564;
	add.f32 	%f565, %f925, %f458;
	max.f32 	%f566, %f565, 0f00000000;
	st.global.f32 	[%rd24+6912], %f566;
	add.f32 	%f567, %f893, %f457;
	max.f32 	%f568, %f567, 0f00000000;
	st.global.f32 	[%rd24+72192], %f568;
	add.f32 	%f569, %f861, %f458;
	max.f32 	%f570, %f569, 0f00000000;
	st.global.f32 	[%rd24+72448], %f570;
	add.f32 	%f571, %f956, %f457;
	max.f32 	%f572, %f571, 0f00000000;
	st.global.f32 	[%rd24+7168], %f572;
	add.f32 	%f573, %f924, %f458;
	max.f32 	%f574, %f573, 0f00000000;
	st.global.f32 	[%rd24+7424], %f574;
	add.f32 	%f575, %f892, %f457;
	max.f32 	%f576, %f575, 0f00000000;
	st.global.f32 	[%rd24+72704], %f576;
	add.f32 	%f577, %f860, %f458;
	max.f32 	%f578, %f577, 0f00000000;
	st.global.f32 	[%rd24+72960], %f578;
	add.f32 	%f579, %f955, %f457;
	max.f32 	%f580, %f579, 0f00000000;
	st.global.f32 	[%rd24+7680], %f580;
	add.f32 	%f581, %f923, %f458;
	max.f32 	%f582, %f581, 0f00000000;
	st.global.f32 	[%rd24+7936], %f582;
	add.f32 	%f583, %f891, %f457;
	max.f32 	%f584, %f583, 0f00000000;
	st.global.f32 	[%rd24+73216], %f584;
	add.f32 	%f585, %f859, %f458;
	max.f32 	%f586, %f585, 0f00000000;
	st.global.f32 	[%rd24+73472], %f586;
	add.f32 	%f587, %f954, %f457;
	max.f32 	%f588, %f587, 0f00000000;
	st.global.f32 	[%rd24+8192], %f588;
	add.f32 	%f589, %f922, %f458;
	max.f32 	%f590, %f589, 0f00000000;
	st.global.f32 	[%rd24+8448], %f590;
	add.f32 	%f591, %f890, %f457;
	max.f32 	%f592, %f591, 0f00000000;
	st.global.f32 	[%rd24+73728], %f592;
	add.f32 	%f593, %f858, %f458;
	max.f32 	%f594, %f593, 0f00000000;
	st.global.f32 	[%rd24+73984], %f594;
	add.f32 	%f595, %f953, %f457;
	max.f32 	%f596, %f595, 0f00000000;
	st.global.f32 	[%rd24+8704], %f596;
	add.f32 	%f597, %f921, %f458;
	max.f32 	%f598, %f597, 0f00000000;
	st.global.f32 	[%rd24+8960], %f598;
	add.f32 	%f599, %f889, %f457;
	max.f32 	%f600, %f599, 0f00000000;
	st.global.f32 	[%rd24+74240], %f600;
	add.f32 	%f601, %f857, %f458;
	max.f32 	%f602, %f601, 0f00000000;
	st.global.f32 	[%rd24+74496], %f602;
	add.f32 	%f603, %f952, %f457;
	max.f32 	%f604, %f603, 0f00000000;
	st.global.f32 	[%rd24+9216], %f604;
	add.f32 	%f605, %f920, %f458;
	max.f32 	%f606, %f605, 0f00000000;
	st.global.f32 	[%rd24+9472], %f606;
	add.f32 	%f607, %f888, %f457;
	max.f32 	%f608, %f607, 0f00000000;
	st.global.f32 	[%rd24+74752], %f608;
	add.f32 	%f609, %f856, %f458;
	max.f32 	%f610, %f609, 0f00000000;
	st.global.f32 	[%rd24+75008], %f610;
	add.f32 	%f611, %f951, %f457;
	max.f32 	%f612, %f611, 0f00000000;
	st.global.f32 	[%rd24+9728], %f612;
	add.f32 	%f613, %f919, %f458;
	max.f32 	%f614, %f613, 0f00000000;
	st.global.f32 	[%rd24+9984], %f614;
	add.f32 	%f615, %f887, %f457;
	max.f32 	%f616, %f615, 0f00000000;
	st.global.f32 	[%rd24+75264], %f616;
	add.f32 	%f617, %f855, %f458;
	max.f32 	%f618, %f617, 0f00000000;
	st.global.f32 	[%rd24+75520], %f618;
	add.f32 	%f619, %f950, %f457;
	max.f32 	%f620, %f619, 0f00000000;
	st.global.f32 	[%rd24+10240], %f620;
	add.f32 	%f621, %f918, %f458;
	max.f32 	%f622, %f621, 0f00000000;
	st.global.f32 	[%rd24+10496], %f622;
	add.f32 	%f623, %f886, %f457;
	max.f32 	%f624, %f623, 0f00000000;
	st.global.f32 	[%rd24+75776], %f624;
	add.f32 	%f625, %f854, %f458;
	max.f32 	%f626, %f625, 0f00000000;
	st.global.f32 	[%rd24+76032], %f626;
	add.f32 	%f627, %f949, %f457;
	max.f32 	%f628, %f627, 0f00000000;
	st.global.f32 	[%rd24+10752], %f628;
	add.f32 	%f629, %f917, %f458;
	max.f32 	%f630, %f629, 0f00000000;
	st.global.f32 	[%rd24+11008], %f630;
	add.f32 	%f631, %f885, %f457;
	max.f32 	%f632, %f631, 0f00000000;
	st.global.f32 	[%rd24+76288], %f632;
	add.f32 	%f633, %f853, %f458;
	max.f32 	%f634, %f633, 0f00000000;
	st.global.f32 	[%rd24+76544], %f634;
	add.f32 	%f635, %f948, %f457;
	max.f32 	%f636, %f635, 0f00000000;
	st.global.f32 	[%rd24+11264], %f636;
	add.f32 	%f637, %f916, %f458;
	max.f32 	%f638, %f637, 0f00000000;
	st.global.f32 	[%rd24+11520], %f638;
	add.f32 	%f639, %f884, %f457;
	max.f32 	%f640, %f639, 0f00000000;
	st.global.f32 	[%rd24+76800], %f640;
	add.f32 	%f641, %f852, %f458;
	max.f32 	%f642, %f641, 0f00000000;
	st.global.f32 	[%rd24+77056], %f642;
	add.f32 	%f643, %f947, %f457;
	max.f32 	%f644, %f643, 0f00000000;
	st.global.f32 	[%rd24+11776], %f644;
	add.f32 	%f645, %f915, %f458;
	max.f32 	%f646, %f645, 0f00000000;
	st.global.f32 	[%rd24+12032], %f646;
	add.f32 	%f647, %f883, %f457;
	max.f32 	%f648, %f647, 0f00000000;
	st.global.f32 	[%rd24+77312], %f648;
	add.f32 	%f649, %f851, %f458;
	max.f32 	%f650, %f649, 0f00000000;
	st.global.f32 	[%rd24+77568], %f650;
	add.f32 	%f651, %f946, %f457;
	max.f32 	%f652, %f651, 0f00000000;
	st.global.f32 	[%rd24+12288], %f652;
	add.f32 	%f653, %f914, %f458;
	max.f32 	%f654, %f653, 0f00000000;
	st.global.f32 	[%rd24+12544], %f654;
	add.f32 	%f655, %f882, %f457;
	max.f32 	%f656, %f655, 0f00000000;
	st.global.f32 	[%rd24+77824], %f656;
	add.f32 	%f657, %f850, %f458;
	max.f32 	%f658, %f657, 0f00000000;
	st.global.f32 	[%rd24+78080], %f658;
	add.f32 	%f659, %f945, %f457;
	max.f32 	%f660, %f659, 0f00000000;
	st.global.f32 	[%rd24+12800], %f660;
	add.f32 	%f661, %f913, %f458;
	max.f32 	%f662, %f661, 0f00000000;
	st.global.f32 	[%rd24+13056], %f662;
	add.f32 	%f663, %f881, %f457;
	max.f32 	%f664, %f663, 0f00000000;
	st.global.f32 	[%rd24+78336], %f664;
	add.f32 	%f665, %f849, %f458;
	max.f32 	%f666, %f665, 0f00000000;
	st.global.f32 	[%rd24+78592], %f666;
	add.f32 	%f667, %f944, %f457;
	max.f32 	%f668, %f667, 0f00000000;
	st.global.f32 	[%rd24+13312], %f668;
	add.f32 	%f669, %f912, %f458;
	max.f32 	%f670, %f669, 0f00000000;
	st.global.f32 	[%rd24+13568], %f670;
	add.f32 	%f671, %f880, %f457;
	max.f32 	%f672, %f671, 0f00000000;
	st.global.f32 	[%rd24+78848], %f672;
	add.f32 	%f673, %f848, %f458;
	max.f32 	%f674, %f673, 0f00000000;
	st.global.f32 	[%rd24+79104], %f674;
	add.f32 	%f675, %f943, %f457;
	max.f32 	%f676, %f675, 0f00000000;
	st.global.f32 	[%rd24+13824], %f676;
	add.f32 	%f677, %f911, %f458;
	max.f32 	%f678, %f677, 0f00000000;
	st.global.f32 	[%rd24+14080], %f678;
	add.f32 	%f679, %f879, %f457;
	max.f32 	%f680, %f679, 0f00000000;
	st.global.f32 	[%rd24+79360], %f680;
	add.f32 	%f681, %f847, %f458;
	max.f32 	%f682, %f681, 0f00000000;
	st.global.f32 	[%rd24+79616], %f682;
	add.f32 	%f683, %f942, %f457;
	max.f32 	%f684, %f683, 0f00000000;
	st.global.f32 	[%rd24+14336], %f684;
	add.f32 	%f685, %f910, %f458;
	max.f32 	%f686, %f685, 0f00000000;
	st.global.f32 	[%rd24+14592], %f686;
	add.f32 	%f687, %f878, %f457;
	max.f32 	%f688, %f687, 0f00000000;
	st.global.f32 	[%rd24+79872], %f688;
	add.f32 	%f689, %f846, %f458;
	max.f32 	%f690, %f689, 0f00000000;
	st.global.f32 	[%rd24+80128], %f690;
	add.f32 	%f691, %f941, %f457;
	max.f32 	%f692, %f691, 0f00000000;
	st.global.f32 	[%rd24+14848], %f692;
	add.f32 	%f693, %f909, %f458;
	max.f32 	%f694, %f693, 0f00000000;
	st.global.f32 	[%rd24+15104], %f694;
	add.f32 	%f695, %f877, %f457;
	max.f32 	%f696, %f695, 0f00000000;
	st.global.f32 	[%rd24+80384], %f696;
	add.f32 	%f697, %f845, %f458;
	max.f32 	%f698, %f697, 0f00000000;
	st.global.f32 	[%rd24+80640], %f698;
	add.f32 	%f699, %f940, %f457;
	max.f32 	%f700, %f699, 0f00000000;
	st.global.f32 	[%rd24+15360], %f700;
	add.f32 	%f701, %f908, %f458;
	max.f32 	%f702, %f701, 0f00000000;
	st.global.f32 	[%rd24+15616], %f702;
	add.f32 	%f703, %f876, %f457;
	max.f32 	%f704, %f703, 0f00000000;
	st.global.f32 	[%rd24+80896], %f704;
	add.f32 	%f705, %f844, %f458;
	max.f32 	%f706, %f705, 0f00000000;
	st.global.f32 	[%rd24+81152], %f706;
	add.f32 	%f707, %f939, %f457;
	max.f32 	%f708, %f707, 0f00000000;
	st.global.f32 	[%rd24+15872], %f708;
	add.f32 	%f709, %f907, %f458;
	max.f32 	%f710, %f709, 0f00000000;
	st.global.f32 	[%rd24+16128], %f710;
	add.f32 	%f711, %f875, %f457;
	max.f32 	%f712, %f711, 0f00000000;
	st.global.f32 	[%rd24+81408], %f712;
	add.f32 	%f713, %f843, %f458;
	max.f32 	%f714, %f713, 0f00000000;
	st.global.f32 	[%rd24+81664], %f714;
	ret;

}


// ===== COMPILED SASS (sm_100) =====

	.target	sm_100

	.elftype	@"ET_EXEC"


//--------------------- .note.nv.tkinfo           --------------------------
	.section	.note.nv.tkinfo,"",@"SHT_NOTE"
	.sectionflags	@"SHF_NOTE_NV_TKINFO"
	.tkinfo
        /*0018*/ 	.word	0x00000002
        /*0030*/ 	.string	""
        /*0030*/ 	.string	"ptxas"
        /*0030*/ 	.string	"Cuda compilation tools, release 13.0, V13.0.88"
        /*0030*/ 	.string	"Build cuda_13.0.r13.0/compiler.36424714_0"
        /*0030*/ 	.string	"-arch sm_100 -m 64 "



//--------------------- .note.nv.cuinfo           --------------------------
	.section	.note.nv.cuinfo,"",@"SHT_NOTE"
	.sectionflags	@"SHF_NOTE_NV_CUINFO"
        /*0018*/ 	.short	0x0002
        /*001a*/ 	.short	0x0064
        /*001c*/ 	.short	0x0082
	.zero		2


//--------------------- .nv.info                  --------------------------
	.section	.nv.info,"",@"SHT_CUDA_INFO"
	.align	4


	//----- nvinfo : EIATTR_REGCOUNT
	.align		4
        /*0000*/ 	.byte	0x04, 0x2f
        /*0002*/ 	.short	(.L_1 - .L_0)
	.align		4
.L_0:
        /*0004*/ 	.word	index@(my_kernel_kernel0)
        /*0008*/ 	.word	0x000000a8


	//----- nvinfo : EIATTR_FRAME_SIZE
	.align		4
.L_1:
        /*000c*/ 	.byte	0x04, 0x11
        /*000e*/ 	.short	(.L_3 - .L_2)
	.align		4
.L_2:
        /*0010*/ 	.word	index@(my_kernel_kernel0)
        /*0014*/ 	.word	0x00000000


	//----- nvinfo : EIATTR_MIN_STACK_SIZE
	.align		4
.L_3:
        /*0018*/ 	.byte	0x04, 0x12
        /*001a*/ 	.short	(.L_5 - .L_4)
	.align		4
.L_4:
        /*001c*/ 	.word	index@(my_kernel_kernel0)
        /*0020*/ 	.word	0x00000000
.L_5:


//--------------------- .nv.compat                --------------------------
	.section	.nv.compat,"",@"SHT_CUDA_COMPAT_INFO"
	.align	4
        /*0000*/ 	.byte	0x02, 0x09, 0x00, 0x00, 0x02, 0x02, 0x01, 0x00, 0x02, 0x05, 0x05, 0x00, 0x03, 0x07, 0x01, 0x01
        /*0010*/ 	.byte	0x02, 0x03, 0x00, 0x00, 0x02, 0x06, 0x01, 0x00, 0x04, 0x0b, 0x08, 0x00, 0x09, 0x00, 0x00, 0x00
        /*0020*/ 	.byte	0x00, 0x00, 0x00, 0x00


//--------------------- .nv.info.my_kernel_kernel0 --------------------------
	.section	.nv.info.my_kernel_kernel0,"",@"SHT_CUDA_INFO"
	.sectionflags	@""
	.align	4


	//----- nvinfo : EIATTR_CUDA_API_VERSION
	.align		4
        /*0000*/ 	.byte	0x04, 0x37
        /*0002*/ 	.short	(.L_7 - .L_6)
.L_6:
        /*0004*/ 	.word	0x00000082


	//----- nvinfo : EIATTR_KPARAM_INFO
	.align		4
.L_7:
        /*0008*/ 	.byte	0x04, 0x17
        /*000a*/ 	.short	(.L_9 - .L_8)
.L_8:
        /*000c*/ 	.word	0x00000000
        /*0010*/ 	.short	0x0003
        /*0012*/ 	.short	0x0018
        /*0014*/ 	.byte	0x00, 0xf5, 0x21, 0x00


	//----- nvinfo : EIATTR_KPARAM_INFO
	.align		4
.L_9:
        /*0018*/ 	.byte	0x04, 0x17
        /*001a*/ 	.short	(.L_11 - .L_10)
.L_10:
        /*001c*/ 	.word	0x00000000
        /*0020*/ 	.short	0x0002
        /*0022*/ 	.short	0x0010
        /*0024*/ 	.byte	0x00, 0xf5, 0x21, 0x00


	//----- nvinfo : EIATTR_KPARAM_INFO
	.align		4
.L_11:
        /*0028*/ 	.byte	0x04, 0x17
        /*002a*/ 	.short	(.L_13 - .L_12)
.L_12:
        /*002c*/ 	.word	0x00000000
        /*0030*/ 	.short	0x0001
        /*0032*/ 	.short	0x0008
        /*0034*/ 	.byte	0x00, 0xf5, 0x21, 0x00


	//----- nvinfo : EIATTR_KPARAM_INFO
	.align		4
.L_13:
        /*0038*/ 	.byte	0x04, 0x17
        /*003a*/ 	.short	(.L_15 - .L_14)
.L_14:
        /*003c*/ 	.word	0x00000000
        /*0040*/ 	.short	0x0000
        /*0042*/ 	.short	0x0000
        /*0044*/ 	.byte	0x00, 0xf5, 0x21, 0x00


	//----- nvinfo : EIATTR_SPARSE_MMA_MASK
	.align		4
.L_15:
        /*0048*/ 	.byte	0x03, 0x50
        /*004a*/ 	.short	0x0000


	//----- nvinfo : EIATTR_MAXREG_COUNT
	.align		4
        /*004c*/ 	.byte	0x03, 0x1b
        /*004e*/ 	.short	0x00ff


	//----- nvinfo : EIATTR_NUM_BARRIERS
	.align		4
        /*0050*/ 	.byte	0x02, 0x4c
        /*0052*/ 	.byte	0x01
	.zero		1


	//----- nvinfo : EIATTR_MERCURY_ISA_VERSION
	.align		4
        /*0054*/ 	.byte	0x03, 0x5f
        /*0056*/ 	.short	0x0101


	//----- nvinfo : EIATTR_VRC_CTA_INIT_COUNT
	.align		4
        /*0058*/ 	.byte	0x02, 0x4a
	.zero		1
	.zero		1


	//----- nvinfo : EIATTR_EXIT_INSTR_OFFSETS
	.align		4
        /*005c*/ 	.byte	0x04, 0x1c
        /*005e*/ 	.short	(.L_17 - .L_16)


	//   ....[0]....
.L_16:
        /*0060*/ 	.word	0x00002f70


	//----- nvinfo : EIATTR_CBANK_PARAM_SIZE
	.align		4
.L_17:
        /*0064*/ 	.byte	0x03, 0x19
        /*0066*/ 	.short	0x0020


	//----- nvinfo : EIATTR_PARAM_CBANK
	.align		4
        /*0068*/ 	.byte	0x04, 0x0a
        /*006a*/ 	.short	(.L_19 - .L_18)
	.align		4
.L_18:
        /*006c*/ 	.word	index@(.nv.constant0.my_kernel_kernel0)
        /*0070*/ 	.short	0x0380
        /*0072*/ 	.short	0x0020


	//----- nvinfo : EIATTR_SW_WAR
	.align		4
.L_19:
        /*0074*/ 	.byte	0x04, 0x36
        /*0076*/ 	.short	(.L_21 - .L_20)
.L_20:
        /*0078*/ 	.word	0x00000008
.L_21:


//--------------------- .nv.callgraph             --------------------------
	.section	.nv.callgraph,"",@"SHT_CUDA_CALLGRAPH"
	.align	4
	.sectionentsize	8
	.align		4
        /*0000*/ 	.word	0x00000000
	.align		4
        /*0004*/ 	.word	0xffffffff
	.align		4
        /*0008*/ 	.word	0x00000000
	.align		4
        /*000c*/ 	.word	0xfffffffe
	.align		4
        /*0010*/ 	.word	0x00000000
	.align		4
        /*0014*/ 	.word	0xfffffffd
	.align		4
        /*0018*/ 	.word	0x00000000
	.align		4
        /*001c*/ 	.word	0xfffffffc


//--------------------- .text.my_kernel_kernel0   --------------------------
	.section	.text.my_kernel_kernel0,"ax",@progbits
	.align	128
        .global         my_kernel_kernel0
        .type           my_kernel_kernel0,@function
        .size           my_kernel_kernel0,(.L_x_3 - my_kernel_kernel0)
        .other          my_kernel_kernel0,@"STO_CUDA_ENTRY STV_DEFAULT"
my_kernel_kernel0:
.text.my_kernel_kernel0:
[----:B------:R-:W-:Y:S01]  /*0000*/  LDC R1, c[0x0][0x37c] ;  /* 0x0000df00ff017b82 */ /* 0x000fe20000000800 */
[----:B------:R-:W0:Y:S07]  /*0010*/  S2R R117, SR_TID.X ;  /* 0x0000000000757919 */ /* 0x000e2e0000002100 */
[----:B------:R-:W1:Y:S01]  /*0020*/  S2UR UR5, SR_CgaCtaId ;  /* 0x00000000000579c3 */ /* 0x000e620000008800 */
[----:B------:R-:W-:Y:S01]  /*0030*/  UMOV UR4, 0x400 ;  /* 0x0000040000047882 */ /* 0x000fe20000000000 */
[----:B------:R-:W-:Y:S01]  /*0040*/  HFMA2 R116, -RZ, RZ, 0, 0 ;  /* 0x00000000ff747431 */ /* 0x000fe200000001ff */
[----:B------:R-:W-:Y:S01]  /*0050*/  CS2R R72, SRZ ;  /* 0x0000000000487805 */ /* 0x000fe2000001ff00 */
        /* <DEDUP_REMOVED lines=20> */
[----:B-1----:R-:W-:Y:S01]  /*01a0*/  ULEA UR4, UR5, UR4, 0x18 ;  /* 0x0000000405047291 */ /* 0x002fe2000f8ec0ff */
[----:B------:R-:W-:Y:S01]  /*01b0*/  HFMA2 R145, -RZ, RZ, 0, 0 ;  /* 0x00000000ff917431 */ /* 0x000fe200000001ff */
[----:B------:R-:W-:Y:S01]  /*01c0*/  CS2R R36, SRZ ;  /* 0x0000000000247805 */ /* 0x000fe2000001ff00 */
[----:B------:R-:W-:Y:S01]  /*01d0*/  HFMA2 R115, -RZ, RZ, 0, 0 ;  /* 0x00000000ff737431 */ /* 0x000fe200000001ff */
[----:B------:R-:W-:Y:S01]  /*01e0*/  CS2R R38, SRZ ;  /* 0x0000000000267805 */ /* 0x000fe2000001ff00 */
[----:B------:R-:W-:Y:S01]  /*01f0*/  HFMA2 R159, -RZ, RZ, 0, 0 ;  /* 0x00000000ff9f7431 */ /* 0x000fe200000001ff */
[----:B------:R-:W-:-:S02]  /*0200*/  CS2R R42, SRZ ;  /* 0x00000000002a7805 */ /* 0x000fc4000001ff00 */
[C---:B0-----:R-:W-:Y:S01]  /*0210*/  IADD3 R3, PT, PT, R117.reuse, 0x1, RZ ;  /* 0x0000000175037810 */ /* 0x041fe20007ffe0ff */
[----:B------:R-:W-:Y:S01]  /*0220*/  HFMA2 R97, -RZ, RZ, 0, 0 ;  /* 0x00000000ff617431 */ /* 0x000fe200000001ff */
[----:B------:R-:W-:Y:S02]  /*0230*/  IADD3 R6, PT, PT, R117, 0x2, RZ ;  /* 0x0000000275067810 */ /* 0x000fe40007ffe0ff */
[----:B------:R-:W-:Y:S02]  /*0240*/  CS2R R44, SRZ ;  /* 0x00000000002c7805 */ /* 0x000fe4000001ff00 */
[----:B------:R-:W-:Y:S02]  /*0250*/  LOP3.LUT R0, R3, 0xffff, RZ, 0xc0, !PT ;  /* 0x0000ffff03007812 */ /* 0x000fe400078ec0ff */
[----:B------:R-:W-:Y:S02]  /*0260*/  CS2R R46, SRZ ;  /* 0x00000000002e7805 */ /* 0x000fe4000001ff00 */
[----:B------:R-:W-:-:S02]  /*0270*/  LOP3.LUT R2, R117, 0xffff, RZ, 0xc0, !PT ;  /* 0x0000ffff75027812 */ /* 0x000fc400078ec0ff */
[----:B------:R-:W-:Y:S02]  /*0280*/  CS2R R48, SRZ ;  /* 0x0000000000307805 */ /* 0x000fe4000001ff00 */
[----:B------:R-:W-:Y:S01]  /*0290*/  LOP3.LUT R4, R6, 0xffff, RZ, 0xc0, !PT ;  /* 0x0000ffff06047812 */ /* 0x000fe200078ec0ff */
[----:B------:R-:W-:Y:S01]  /*02a0*/  IMAD R0, R0, 0x5556, RZ ;  /* 0x0000555600007824 */ /* 0x000fe200078e02ff */
[----:B------:R-:W-:Y:S01]  /*02b0*/  CS2R R52, SRZ ;  /* 0x0000000000347805 */ /* 0x000fe2000001ff00 */
[----:B------:R-:W-:Y:S01]  /*02c0*/  IMAD R2, R2, 0x5556, RZ ;  /* 0x0000555602027824 */ /* 0x000fe200078e02ff */
[----:B------:R-:W-:Y:S01]  /*02d0*/  CS2R R54, SRZ ;  /* 0x0000000000367805 */ /* 0x000fe2000001ff00 */
[----:B------:R-:W-:Y:S01]  /*02e0*/  IMAD R7, R4, 0x5556, RZ ;  /* 0x0000555604077824 */ /* 0x000fe200078e02ff */
[----:B------:R-:W-:Y:S02]  /*02f0*/  SHF.R.U32.HI R0, RZ, 0x10, R0 ;  /* 0x00000010ff007819 */ /* 0x000fe40000011600 */
[----:B------:R-:W-:-:S02]  /*0300*/  CS2R R56, SRZ ;  /* 0x0000000000387805 */ /* 0x000fc4000001ff00 */
[----:B------:R-:W-:Y:S02]  /*0310*/  CS2R R58, SRZ ;  /* 0x00000000003a7805 */ /* 0x000fe4000001ff00 */
[----:B------:R-:W-:Y:S02]  /*0320*/  CS2R R62, SRZ ;  /* 0x00000000003e7805 */ /* 0x000fe4000001ff00 */
[----:B------:R-:W-:Y:S02]  /*0330*/  PRMT R5, R0, 0x9910, RZ ;  /* 0x0000991000057816 */ /* 0x000fe400000000ff */
[----:B------:R-:W-:Y:S02]  /*0340*/  CS2R R64, SRZ ;  /* 0x0000000000407805 */ /* 0x000fe4000001ff00 */
[----:B------:R-:W-:Y:S02]  /*0350*/  SHF.R.U32.HI R0, RZ, 0x10, R2 ;  /* 0x00000010ff007819 */ /* 0x000fe40000011602 */
[----:B------:R-:W-:-:S02]  /*0360*/  CS2R R66, SRZ ;  /* 0x0000000000427805 */ /* 0x000fc4000001ff00 */
[----:B------:R-:W-:Y:S02]  /*0370*/  MOV R4, R5 ;  /* 0x0000000500047202 */ /* 0x000fe40000000f00 */
[----:B------:R-:W-:Y:S02]  /*0380*/  CS2R R68, SRZ ;  /* 0x0000000000447805 */ /* 0x000fe4000001ff00 */
[----:B------:R-:W-:Y:S01]  /*0390*/  SHF.R.U32.HI R7, RZ, 0x10, R7 ;  /* 0x00000010ff077819 */ /* 0x000fe20000011607 */
[C---:B------:R-:W-:Y:S01]  /*03a0*/  IMAD R94, R0.reuse, 0x120, RZ ;  /* 0x00000120005e7824 */ /* 0x040fe200078e02ff */
[----:B------:R-:W-:Y:S02]  /*03b0*/  PRMT R8, R0, 0x9910, RZ ;  /* 0x0000991000087816 */ /* 0x000fe400000000ff */
[----:B------:R-:W-:Y:S02]  /*03c0*/  CS2R R88, SRZ ;  /* 0x0000000000587805 */ /* 0x000fe4000001ff00 */
[----:B------:R-:W-:-:S02]  /*03d0*/  LEA R4, R4, R4, 0x1 ;  /* 0x0000000404047211 */ /* 0x000fc400078e08ff */
[----:B------:R-:W-:Y:S02]  /*03e0*/  CS2R R74, SRZ ;  /* 0x00000000004a7805 */ /* 0x000fe4000001ff00 */
[C---:B------:R-:W-:Y:S02]  /*03f0*/  IADD3 R2, PT, PT, R117.reuse, 0x100, RZ ;  /* 0x0000010075027810 */ /* 0x040fe40007ffe0ff */
[----:B------:R-:W-:Y:S02]  /*0400*/  CS2R R76, SRZ ;  /* 0x00000000004c7805 */ /* 0x000fe4000001ff00 */
[----:B------:R-:W-:Y:S02]  /*0410*/  IADD3 R5, PT, PT, R117, 0x200, RZ ;  /* 0x0000020075057810 */ /* 0x000fe40007ffe0ff */
[----:B------:R-:W-:Y:S02]  /*0420*/  CS2R R78, SRZ ;  /* 0x00000000004e7805 */ /* 0x000fe4000001ff00 */
[----:B------:R-:W-:-:S02]  /*0430*/  PRMT R9, R7, 0x9910, RZ ;  /* 0x0000991007097816 */ /* 0x000fc400000000ff */
[----:B------:R-:W-:Y:S02]  /*0440*/  CS2R R80, SRZ ;  /* 0x0000000000507805 */ /* 0x000fe4000001ff00 */
[----:B------:R-:W-:Y:S02]  /*0450*/  MOV R7, R8 ;  /* 0x0000000800077202 */ /* 0x000fe40000000f00 */
[----:B------:R-:W-:Y:S02]  /*0460*/  CS2R R84, SRZ ;  /* 0x0000000000547805 */ /* 0x000fe4000001ff00 */
[----:B------:R-:W-:Y:S02]  /*0470*/  IADD3 R10, PT, PT, RZ, -R4, RZ ;  /* 0x80000004ff0a7210 */ /* 0x000fe40007ffe0ff */
[----:B------:R-:W-:Y:S02]  /*0480*/  CS2R R86, SRZ ;  /* 0x0000000000567805 */ /* 0x000fe4000001ff00 */
[----:B------:R-:W-:-:S02]  /*0490*/  LOP3.LUT R8, R2, 0xffff, RZ, 0xc0, !PT ;  /* 0x0000ffff02087812 */ /* 0x000fc400078ec0ff */
[----:B------:R-:W-:Y:S02]  /*04a0*/  CS2R R92, SRZ ;  /* 0x00000000005c7805 */ /* 0x000fe4000001ff00 */
[----:B------:R-:W-:Y:S02]  /*04b0*/  MOV R4, R9 ;  /* 0x0000000900047202 */ /* 0x000fe40000000f00 */
[----:B------:R-:W-:Y:S02]  /*04c0*/  CS2R R98, SRZ ;  /* 0x0000000000627805 */ /* 0x000fe4000001ff00 */
[----:B------:R-:W-:Y:S01]  /*04d0*/  LOP3.LUT R5, R5, 0xffff, RZ, 0xc0, !PT ;  /* 0x0000ffff05057812 */ /* 0x000fe200078ec0ff */
[----:B------:R-:W-:Y:S01]  /*04e0*/  IMAD R8, R8, 0x5556, RZ ;  /* 0x0000555608087824 */ /* 0x000fe200078e02ff */
[----:B------:R-:W-:Y:S02]  /*04f0*/  PRMT R10, R10, 0x7710, RZ ;  /* 0x000077100a0a7816 */ /* 0x000fe400000000ff */
[----:B------:R-:W-:-:S02]  /*0500*/  CS2R R102, SRZ ;  /* 0x0000000000667805 */ /* 0x000fc4000001ff00 */
[----:B------:R-:W-:Y:S01]  /*0510*/  LEA R2, R7, R7, 0x1 ;  /* 0x0000000707027211 */ /* 0x000fe200078e08ff */
[----:B------:R-:W-:Y:S01]  /*0520*/  IMAD R7, R5, 0x5556, RZ ;  /* 0x0000555605077824 */ /* 0x000fe200078e02ff */
[----:B------:R-:W-:Y:S02]  /*0530*/  LEA R4, R4, R4, 0x1 ;  /* 0x0000000404047211 */ /* 0x000fe400078e08ff */
[----:B------:R-:W-:Y:S02]  /*0540*/  CS2R R104, SRZ ;  /* 0x0000000000687805 */ /* 0x000fe4000001ff00 */
[----:B------:R-:W-:Y:S02]  /*0550*/  IADD3 R5, PT, PT, R3, R10, RZ ;  /* 0x0000000a03057210 */ /* 0x000fe40007ffe0ff */
[----:B------:R-:W-:Y:S02]  /*0560*/  CS2R R10, SRZ ;  /* 0x00000000000a7805 */ /* 0x000fe4000001ff00 */
[----:B------:R-:W-:-:S02]  /*0570*/  IADD3 R3, PT, PT, RZ, -R2, RZ ;  /* 0x80000002ff037210 */ /* 0x000fc40007ffe0ff */
[----:B------:R-:W-:Y:S02]  /*0580*/  CS2R R106, SRZ ;  /* 0x00000000006a7805 */ /* 0x000fe4000001ff00 */
[----:B------:R-:W-:Y:S02]  /*0590*/  IADD3 R9, PT, PT, RZ, -R4, RZ ;  /* 0x80000004ff097210 */ /* 0x000fe40007ffe0ff */
[----:B------:R-:W-:Y:S02]  /*05a0*/  CS2R R108, SRZ ;  /* 0x00000000006c7805 */ /* 0x000fe4000001ff00 */
[----:B------:R-:W-:Y:S02]  /*05b0*/  SHF.R.U32.HI R2, RZ, 0x10, R8 ;  /* 0x00000010ff027819 */ /* 0x000fe40000011608 */
[----:B------:R-:W-:Y:S02]  /*05c0*/  CS2R R112, SRZ ;  /* 0x0000000000707805 */ /* 0x000fe4000001ff00 */
[----:B------:R-:W-:-:S02]  /*05d0*/  SHF.R.U32.HI R4, RZ, 0x10, R7 ;  /* 0x00000010ff047819 */ /* 0x000fc40000011607 */
[----:B------:R-:W-:Y:S02]  /*05e0*/  CS2R R70, SRZ ;  /* 0x0000000000467805 */ /* 0x000fe4000001ff00 */
[----:B------:R-:W-:Y:S01]  /*05f0*/  PRMT R8, R3, 0x7710, RZ ;  /* 0x0000771003087816 */ /* 0x000fe200000000ff */
[----:B------:R-:W-:Y:S01]  /*0600*/  IMAD R2, R2, 0x120, RZ ;  /* 0x0000012002027824 */ /* 0x000fe200078e02ff */
[----:B------:R-:W-:Y:S01]  /*0610*/  PRMT R7, R9, 0x7710, RZ ;  /* 0x0000771009077816 */ /* 0x000fe200000000ff */
[----:B------:R-:W-:Y:S01]  /*0620*/  IMAD R4, R4, 0x120, RZ ;  /* 0x0000012004047824 */ /* 0x000fe200078e02ff */
[----:B------:R-:W-:Y:S02]  /*0630*/  IADD3 R3, PT, PT, R8, R117, RZ ;  /* 0x0000007508037210 */ /* 0x000fe40007ffe0ff */
[----:B------:R-:W-:Y:S02]  /*0640*/  CS2R R20, SRZ ;  /* 0x0000000000147805 */ /* 0x000fe4000001ff00 */
[----:B------:R-:W-:-:S02]  /*0650*/  IADD3 R7, PT, PT, R6, R7, RZ ;  /* 0x0000000706077210 */ /* 0x000fc40007ffe0ff */
[----:B------:R-:W-:Y:S02]  /*0660*/  CS2R R30, SRZ ;  /* 0x00000000001e7805 */ /* 0x000fe4000001ff00 */
[----:B------:R-:W-:Y:S02]  /*0670*/  LOP3.LUT R94, R94, 0xffff, R3, 0xf8, !PT ;  /* 0x0000ffff5e5e7812 */ /* 0x000fe400078ef803 */
[----:B------:R-:W-:Y:S02]  /*0680*/  CS2R R40, SRZ ;  /* 0x0000000000287805 */ /* 0x000fe4000001ff00 */
[----:B------:R-:W-:Y:S02]  /*0690*/  LOP3.LUT R96, R2, 0xffff, R5, 0xf8, !PT ;  /* 0x0000ffff02607812 */ /* 0x000fe400078ef805 */
[----:B------:R-:W-:Y:S02]  /*06a0*/  CS2R R50, SRZ ;  /* 0x0000000000327805 */ /* 0x000fe4000001ff00 */
[----:B------:R-:W-:-:S02]  /*06b0*/  LOP3.LUT R114, R4, 0xffff, R7, 0xf8, !PT ;  /* 0x0000ffff04727812 */ /* 0x000fc400078ef807 */
[----:B------:R-:W-:Y:S02]  /*06c0*/  CS2R R60, SRZ ;  /* 0x00000000003c7805 */ /* 0x000fe4000001ff00 */
[----:B------:R-:W-:Y:S02]  /*06d0*/  MOV R119, RZ ;  /* 0x000000ff00777202 */ /* 0x000fe40000000f00 */
[----:B------:R-:W-:Y:S02]  /*06e0*/  CS2R R82, SRZ ;  /* 0x0000000000527805 */ /* 0x000fe4000001ff00 */
[----:B------:R-:W-:Y:S02]  /*06f0*/  MOV R127, RZ ;  /* 0x000000ff007f7202 */ /* 0x000fe40000000f00 */
[----:B------:R-:W-:Y:S02]  /*0700*/  CS2R R90, SRZ ;  /* 0x00000000005a7805 */ /* 0x000fe4000001ff00 */
[----:B------:R-:W-:-:S02]  /*0710*/  MOV R135, RZ ;  /* 0x000000ff00877202 */ /* 0x000fc40000000f00 */
[----:B------:R-:W-:Y:S02]  /*0720*/  CS2R R100, SRZ ;  /* 0x0000000000647805 */ /* 0x000fe4000001ff00 */
[----:B------:R-:W-:Y:S02]  /*0730*/  MOV R143, RZ ;  /* 0x000000ff008f7202 */ /* 0x000fe40000000f00 */
[----:B------:R-:W-:Y:S02]  /*0740*/  CS2R R110, SRZ ;  /* 0x00000000006e7805 */ /* 0x000fe4000001ff00 */
[----:B------:R-:W-:Y:S01]  /*0750*/  MOV R151, RZ ;  /* 0x000000ff00977202 */ /* 0x000fe20000000f00 */
[----:B------:R-:W0:Y:S01]  /*0760*/  LDCU.64 UR6, c[0x0][0x358] ;  /* 0x00006b00ff0677ac */ /* 0x000e220008000a00 */
[----:B------:R-:W-:Y:S02]  /*0770*/  MOV R157, RZ ;  /* 0x000000ff009d7202 */ /* 0x000fe40000000f00 */
[----:B------:R-:W-:-:S02]  /*0780*/  MOV R95, RZ ;  /* 0x000000ff005f7202 */ /* 0x000fc40000000f00 */
[----:B------:R-:W-:Y:S02]  /*0790*/  MOV R0, RZ ;  /* 0x000000ff00007202 */ /* 0x000fe40000000f00 */
[----:B------:R-:W-:Y:S02]  /*07a0*/  MOV R125, RZ ;  /* 0x000000ff007d7202 */ /* 0x000fe40000000f00 */
[----:B------:R-:W-:Y:S02]  /*07b0*/  MOV R133, RZ ;  /* 0x000000ff00857202 */ /* 0x000fe40000000f00 */
[----:B------:R-:W-:Y:S02]  /*07c0*/  MOV R141, RZ ;  /* 0x000000ff008d7202 */ /* 0x000fe40000000f00 */
[----:B------:R-:W-:Y:S02]  /*07d0*/  MOV R149, RZ ;  /* 0x000000ff00957202 */ /* 0x000fe40000000f00 */
[----:B------:R-:W-:-:S02]  /*07e0*/  MOV R155, RZ ;  /* 0x000000ff009b7202 */ /* 0x000fc40000000f00 */
[----:B------:R-:W-:Y:S02]  /*07f0*/  MOV R163, RZ ;  /* 0x000000ff00a37202 */ /* 0x000fe40000000f00 */
[----:B0-----:R-:W-:-:S07]  /*0800*/  LEA R118, R117, UR4, 0x2 ;  /* 0x0000000475767c11 */ /* 0x001fce000f8e10ff */
.L_x_1:
[----:B------:R-:W0:Y:S01]  /*0810*/  LDC.64 R8, c[0x0][0x380] ;  /* 0x0000e000ff087b82 */ /* 0x000e220000000a00 */
[----:B------:R-:W-:Y:S01]  /*0820*/  ISETP.GT.U32.AND P0, PT, R117, 0x7f, PT ;  /* 0x0000007f7500780c */ /* 0x000fe20003f04070 */
[C---:B------:R-:W-:Y:S02]  /*0830*/  IMAD R3, R116.reuse, 0x3, R94 ;  /* 0x0000000374037824 */ /* 0x040fe400078e025e */
[C---:B------:R-:W-:Y:S02]  /*0840*/  IMAD R5, R116.reuse, 0x3, R96 ;  /* 0x0000000374057824 */ /* 0x040fe400078e0260 */
[C---:B------:R-:W-:Y:S02]  /*0850*/  IMAD R120, R116.reuse, 0x3, R114 ;  /* 0x0000000374787824 */ /* 0x040fe400078e0272 */
[----:B------:R-:W1:Y:S01]  /*0860*/  LDC.64 R6, c[0x0][0x388] ;  /* 0x0000e200ff067b82 */ /* 0x000e620000000a00 */
[----:B------:R-:W-:Y:S02]  /*0870*/  IMAD R122, R116, 0x180, R117 ;  /* 0x00000180747a7824 */ /* 0x000fe400078e0275 */
[----:B0-----:R-:W-:-:S04]  /*0880*/  IMAD.WIDE.U32 R2, R3, 0x4, R8 ;  /* 0x0000000403027825 */ /* 0x001fc800078e0008 */
[----:B------:R-:W-:-:S04]  /*0890*/  IMAD.WIDE.U32 R4, R5, 0x4, R8 ;  /* 0x0000000405047825 */ /* 0x000fc800078e0008 */
[----:B------:R-:W-:Y:S02]  /*08a0*/  IMAD.WIDE.U32 R8, R120, 0x4, R8 ;  /* 0x0000000478087825 */ /* 0x000fe400078e0008 */
[----:B------:R0:W2:Y:S02]  /*08b0*/  LDG.E.CONSTANT R120, desc[UR6][R2.64] ;  /* 0x0000000602787981 */ /* 0x0000a4000c1e9900 */
[----:B-1----:R-:W-:Y:S02]  /*08c0*/  IMAD.WIDE.U32 R6, R122, 0x4, R6 ;  /* 0x000000047a067825 */ /* 0x002fe400078e0006 */
[----:B------:R1:W3:Y:S04]  /*08d0*/  LDG.E.CONSTANT R5, desc[UR6][R4.64] ;  /* 0x0000000604057981 */ /* 0x0002e8000c1e9900 */
[----:B------:R-:W4:Y:S04]  /*08e0*/  LDG.E.CONSTANT R9, desc[UR6][R8.64] ;  /* 0x0000000608097981 */ /* 0x000f28000c1e9900 */
[----:B------:R-:W5:Y:S04]  /*08f0*/  LDG.E.CONSTANT R122, desc[UR6][R6.64] ;  /* 0x00000006067a7981 */ /* 0x000f68000c1e9900 */
[----:B------:R-:W5:Y:S01]  /*0900*/  @!P0 LDG.E.CONSTANT R128, desc[UR6][R6.64+0x400] ;  /* 0x0004000606808981 */ /* 0x000f62000c1e9900 */
[----:B------:R-:W0:Y:S01]  /*0910*/  S2R R132, SR_CgaCtaId ;  /* 0x0000000000847919 */ /* 0x000e220000008800 */
[----:B------:R-:W-:Y:S01]  /*0920*/  MOV R130, 0x400 ;  /* 0x0000040000827802 */ /* 0x000fe20000000f00 */
[----:B------:R-:W-:Y:S03]  /*0930*/  BAR.SYNC.DEFER_BLOCKING 0x0 ;  /* 0x0000000000007b1d */ /* 0x000fe60000010000 */
[----:B------:R-:W-:-:S04]  /*0940*/  IADD3 R124, PT, PT, R130, 0xc00, RZ ;  /* 0x00000c00827c7810 */ /* 0x000fc80007ffe0ff */
[----:B0-----:R-:W-:-:S04]  /*0950*/  LEA R124, R132, R124, 0x18 ;  /* 0x0000007c847c7211 */ /* 0x001fc800078ec0ff */
[----:B------:R-:W-:Y:S02]  /*0960*/  LEA R126, R117, R124, 0x2 ;  /* 0x0000007c757e7211 */ /* 0x000fe400078e10ff */
[----:B------:R-:W0:Y:S01]  /*0970*/  S2R R117, SR_TID.X ;  /* 0x0000000000757919 */ /* 0x000e220000002100 */
[----:B------:R-:W-:Y:S01]  /*0980*/  LEA R130, R132, R130, 0x18 ;  /* 0x0000008284827211 */ /* 0x000fe200078ec0ff */
[----:B------:R-:W-:Y:S01]  /*0990*/  UMOV UR4, 0x600 ;  /* 0x0000060000047882 */ /* 0x000fe20000000000 */
[----:B0-----:R-:W-:Y:S02]  /*09a0*/  SHF.L.U32 R2, R117, 0x2, RZ ;  /* 0x0000000275027819 */ /* 0x001fe400000006ff */
[----:B------:R-:W-:Y:S02]  /*09b0*/  SHF.R.U32.HI R3, RZ, 0x6, R117 ;  /* 0x00000006ff037819 */ /* 0x000fe40000011675 */
[----:B------:R-:W-:-:S03]  /*09c0*/  LOP3.LUT R2, R2, 0xfc, RZ, 0xc0, !PT ;  /* 0x000000fc02027812 */ /* 0x000fc600078ec0ff */
[----:B------:R-:W-:Y:S01]  /*09d0*/  IMAD R3, R3, 0x180, R130 ;  /* 0x0000018003037824 */ /* 0x000fe200078e0282 */
[----:B-1----:R-:W-:Y:S01]  /*09e0*/  IADD3 R4, PT, PT, R2, 0x100, R124 ;  /* 0x0000010002047810 */ /* 0x002fe20007ffe07c */
[----:B--2---:R0:W-:Y:S04]  /*09f0*/  STS [R118], R120 ;  /* 0x0000007876007388 */ /* 0x0041e80000000800 */
[----:B---3--:R0:W-:Y:S04]  /*0a00*/  STS [R118+0x400], R5 ;  /* 0x0004000576007388 */ /* 0x0081e80000000800 */
[----:B----4-:R0:W-:Y:S04]  /*0a10*/  STS [R118+0x800], R9 ;  /* 0x0008000976007388 */ /* 0x0101e80000000800 */
[----:B-----5:R0:W-:Y:S04]  /*0a20*/  STS [R126], R122 ;  /* 0x0000007a7e007388 */ /* 0x0201e80000000800 */
[----:B------:R0:W-:Y:S01]  /*0a30*/  @!P0 STS [R126+0x400], R128 ;  /* 0x000400807e008388 */ /* 0x0001e20000000800 */
[----:B------:R-:W-:Y:S06]  /*0a40*/  BAR.SYNC.DEFER_BLOCKING 0x0 ;  /* 0x0000000000007b1d */ /* 0x000fec0000010000 */
.L_x_0:
[----:B------:R-:W-:Y:S04]  /*0a50*/  LDS R6, [R4+-0x100] ;  /* 0xffff000004067984 */ /* 0x000fe80000000800 */
[----:B------:R-:W1:Y:S04]  /*0a60*/  LDS R7, [R3+UR4+-0x600] ;  /* 0xfffa000403077984 */ /* 0x000e680008000800 */
[----:B0-----:R0:W2:Y:S04]  /*0a70*/  LDS R5, [R4] ;  /* 0x0000000004057984 */ /* 0x0010a80000000800 */
[----:B------:R-:W3:Y:S04]  /*0a80*/  LDS R8, [R3+UR4] ;  /* 0x0000000403087984 */ /* 0x000ee80008000800 */
[----:B------:R-:W4:Y:S01]  /*0a90*/  LDS R120, [R3+UR4+-0x5f4] ;  /* 0xfffa0c0403787984 */ /* 0x000f220008000800 */
[----:B0-----:R-:W-:-:S03]  /*0aa0*/  IADD3 R4, PT, PT, R4, 0x200, RZ ;  /* 0x0000020004047810 */ /* 0x001fc60007ffe0ff */
[----:B------:R-:W0:Y:S04]  /*0ab0*/  LDS R122, [R3+UR4+-0x5e8] ;  /* 0xfffa1804037a7984 */ /* 0x000e280008000800 */
[----:B------:R-:W5:Y:S04]  /*0ac0*/  LDS R124, [R3+UR4+0x18] ;  /* 0x00001804037c7984 */ /* 0x000f680008000800 */
[----:B------:R-:W5:Y:S04]  /*0ad0*/  LDS R126, [R3+UR4+-0x5dc] ;  /* 0xfffa2404037e7984 */ /* 0x000f680008000800 */
[----:B------:R-:W5:Y:S04]  /*0ae0*/  LDS R9, [R3+UR4+0xc] ;  /* 0x00000c0403097984 */ /* 0x000f680008000800 */
[----:B------:R-:W5:Y:S04]  /*0af0*/  LDS R128, [R3+UR4+0x24] ;  /* 0x0000240403807984 */ /* 0x000f680008000800 */
[----:B------:R-:W5:Y:S01]  /*0b00*/  LDS R130, [R3+UR4+-0x5d0] ;  /* 0xfffa300403827984 */ /* 0x000f620008000800 */
[----:B-1----:R-:W-:-:S03]  /*0b10*/  FFMA R92, R6, R7, R92 ;  /* 0x00000007065c7223 */ /* 0x002fc6000000005c */
[----:B------:R-:W1:Y:S01]  /*0b20*/  LDS R132, [R3+UR4+0x30] ;  /* 0x0000300403847984 */ /* 0x000e620008000800 */
[----:B--2---:R-:W-:-:S03]  /*0b30*/  FFMA R0, R5, R7, R0 ;  /* 0x0000000705007223 */ /* 0x004fc60000000000 */
[----:B------:R-:W2:Y:S01]  /*0b40*/  LDS R134, [R3+UR4+-0x5c4] ;  /* 0xfffa3c0403867984 */ /* 0x000ea20008000800 */
[CC--:B---3--:R-:W-:Y:S01]  /*0b50*/  FFMA R113, R6.reuse, R8.reuse, R113 ;  /* 0x0000000806717223 */ /* 0x0c8fe20000000071 */
[C---:B------:R-:W-:Y:S02]  /*0b60*/  FFMA R10, R5.reuse, R8, R10 ;  /* 0x00000008050a7223 */ /* 0x040fe4000000000a */
[----:B------:R-:W3:Y:S01]  /*0b70*/  LDS R136, [R3+UR4+0x3c] ;  /* 0x00003c0403887984 */ /* 0x000ee20008000800 */
[CC--:B----4-:R-:W-:Y:S01]  /*0b80*/  FFMA R111, R6.reuse, R120.reuse, R111 ;  /* 0x00000078066f7223 */ /* 0x0d0fe2000000006f */
[C---:B------:R-:W-:Y:S02]  /*0b90*/  FFMA R70, R5.reuse, R120, R70 ;  /* 0x0000007805467223 */ /* 0x040fe40000000046 */
[----:B------:R-:W4:Y:S01]  /*0ba0*/  LDS R8, [R3+UR4+-0x5b8] ;  /* 0xfffa480403087984 */ /* 0x000f220008000800 */
[-C--:B0-----:R-:W-:Y:S01]  /*0bb0*/  FFMA R110, R6, R122.reuse, R110 ;  /* 0x0000007a066e7223 */ /* 0x081fe2000000006e */
[----:B------:R-:W-:-:S02]  /*0bc0*/  FFMA R68, R5, R122, R68 ;  /* 0x0000007a05447223 */ /* 0x000fc40000000044 */
[----:B------:R-:W0:Y:S01]  /*0bd0*/  LDS R7, [R3+UR4+0x48] ;  /* 0x0000480403077984 */ /* 0x000e220008000800 */
[CC--:B-----5:R-:W-:Y:S01]  /*0be0*/  FFMA R109, R6.reuse, R124.reuse, R109 ;  /* 0x0000007c066d7223 */ /* 0x0e0fe2000000006d */
[C---:B------:R-:W-:Y:S02]  /*0bf0*/  FFMA R66, R5.reuse, R124, R66 ;  /* 0x0000007c05427223 */ /* 0x040fe40000000042 */
[----:B------:R-:W5:Y:S01]  /*0c00*/  LDS R120, [R3+UR4+0x54] ;  /* 0x0000540403787984 */ /* 0x000f620008000800 */
[CC--:B------:R-:W-:Y:S01]  /*0c10*/  FFMA R108, R6.reuse, R126.reuse, R108 ;  /* 0x0000007e066c7223 */ /* 0x0c0fe2000000006c */
[C---:B------:R-:W-:Y:S02]  /*0c20*/  FFMA R67, R5.reuse, R126, R67 ;  /* 0x0000007e05437223 */ /* 0x040fe40000000043 */
[----:B------:R-:W5:Y:S01]  /*0c30*/  LDS R122, [R3+UR4+-0x5a0] ;  /* 0xfffa6004037a7984 */ /* 0x000f620008000800 */
[-C--:B------:R-:W-:Y:S01]  /*0c40*/  FFMA R112, R6, R9.reuse, R112 ;  /* 0x0000000906707223 */ /* 0x080fe20000000070 */
[----:B------:R-:W-:-:S02]  /*0c50*/  FFMA R69, R5, R9, R69 ;  /* 0x0000000905457223 */ /* 0x000fc40000000045 */
[----:B------:R-:W5:Y:S01]  /*0c60*/  LDS R124, [R3+UR4+0x60] ;  /* 0x00006004037c7984 */ /* 0x000f620008000800 */
[CC--:B------:R-:W-:Y:S01]  /*0c70*/  FFMA R106, R6.reuse, R128.reuse, R106 ;  /* 0x00000080066a7223 */ /* 0x0c0fe2000000006a */
[C---:B------:R-:W-:Y:S02]  /*0c80*/  FFMA R65, R5.reuse, R128, R65 ;  /* 0x0000008005417223 */ /* 0x040fe40000000041 */
[----:B------:R-:W5:Y:S01]  /*0c90*/  LDS R126, [R3+UR4+-0x594] ;  /* 0xfffa6c04037e7984 */ /* 0x000f620008000800 */
[CC--:B------:R-:W-:Y:S01]  /*0ca0*/  FFMA R107, R6.reuse, R130.reuse, R107 ;  /* 0x00000082066b7223 */ /* 0x0c0fe2000000006b */
[C---:B------:R-:W-:Y:S02]  /*0cb0*/  FFMA R64, R5.reuse, R130, R64 ;  /* 0x0000008205407223 */ /* 0x040fe40000000040 */
[----:B------:R-:W5:Y:S01]  /*0cc0*/  LDS R9, [R3+UR4+-0x5ac] ;  /* 0xfffa540403097984 */ /* 0x000f620008000800 */
[-C--:B-1----:R-:W-:Y:S01]  /*0cd0*/  FFMA R105, R6, R132.reuse, R105 ;  /* 0x0000008406697223 */ /* 0x082fe20000000069 */
[----:B------:R-:W-:-:S02]  /*0ce0*/  FFMA R63, R5, R132, R63 ;  /* 0x00000084053f7223 */ /* 0x000fc4000000003f */
[----:B------:R-:W1:Y:S01]  /*0cf0*/  LDS R128, [R3+UR4+0x6c] ;  /* 0x00006c0403807984 */ /* 0x000e620008000800 */
[CC--:B--2---:R-:W-:Y:S01]  /*0d00*/  FFMA R104, R6.reuse, R134.reuse, R104 ;  /* 0x0000008606687223 */ /* 0x0c4fe20000000068 */
[C---:B------:R-:W-:Y:S02]  /*0d10*/  FFMA R61, R5.reuse, R134, R61 ;  /* 0x00000086053d7223 */ /* 0x040fe4000000003d */
[----:B------:R-:W2:Y:S01]  /*0d20*/  LDS R130, [R3+UR4+0x78] ;  /* 0x0000780403827984 */ /* 0x000ea20008000800 */
[CC--:B---3--:R-:W-:Y:S01]  /*0d30*/  FFMA R103, R6.reuse, R136.reuse, R103 ;  /* 0x0000008806677223 */ /* 0x0c8fe20000000067 */
[C---:B------:R-:W-:Y:S02]  /*0d40*/  FFMA R62, R5.reuse, R136, R62 ;  /* 0x00000088053e7223 */ /* 0x040fe4000000003e */
[----:B------:R-:W3:Y:S01]  /*0d50*/  LDS R132, [R3+UR4+-0x57c] ;  /* 0xfffa840403847984 */ /* 0x000ee20008000800 */
[-C--:B----4-:R-:W-:Y:S01]  /*0d60*/  FFMA R101, R6, R8.reuse, R101 ;  /* 0x0000000806657223 */ /* 0x090fe20000000065 */
[----:B------:R-:W-:-:S02]  /*0d70*/  FFMA R60, R5, R8, R60 ;  /* 0x00000008053c7223 */ /* 0x000fc4000000003c */
[----:B------:R-:W4:Y:S01]  /*0d80*/  LDS R134, [R3+UR4+0x84] ;  /* 0x0000840403867984 */ /* 0x000f220008000800 */
[CC--:B0-----:R-:W-:Y:S01]  /*0d90*/  FFMA R102, R6.reuse, R7.reuse, R102 ;  /* 0x0000000706667223 */ /* 0x0c1fe20000000066 */
[C---:B------:R-:W-:Y:S02]  /*0da0*/  FFMA R59, R5.reuse, R7, R59 ;  /* 0x00000007053b7223 */ /* 0x040fe4000000003b */
[----:B------:R-:W0:Y:S01]  /*0db0*/  LDS R8, [R3+UR4+-0x588] ;  /* 0xfffa780403087984 */ /* 0x000e220008000800 */
[CC--:B-----5:R-:W-:Y:S01]  /*0dc0*/  FFMA R99, R6.reuse, R120.reuse, R99 ;  /* 0x0000007806637223 */ /* 0x0e0fe20000000063 */
        /* <DEDUP_REMOVED lines=10> */
[----:B------:R-:W5:Y:S01]  /*0e70*/  LDS R122, [R3+UR4+0x9c] ;  /* 0x00009c04037a7984 */ /* 0x000f620008000800 */
[-C--:B------:R-:W-:Y:S01]  /*0e80*/  FFMA R100, R6, R9.reuse, R100 ;  /* 0x0000000906647223 */ /* 0x080fe20000000064 */
[----:B------:R-:W-:-:S02]  /*0e90*/  FFMA R58, R5, R9, R58 ;  /* 0x00000009053a7223 */ /* 0x000fc4000000003a */
[----:B------:R-:W5:Y:S01]  /*0ea0*/  LDS R7, [R3+UR4+-0x558] ;  /* 0xfffaa80403077984 */ /* 0x000f620008000800 */
[----:B-1----:R-:W-:-:S03]  /*0eb0*/  FFMA R95, R6, R128, R95 ;  /* 0x00000080065f7223 */ /* 0x002fc6000000005f */
[----:B------:R-:W1:Y:S01]  /*0ec0*/  LDS R124, [R3+UR4+0xa8] ;  /* 0x0000a804037c7984 */ /* 0x000e620008000800 */
[C---:B------:R-:W-:Y:S01]  /*0ed0*/  FFMA R53, R5.reuse, R128, R53 ;  /* 0x0000008005357223 */ /* 0x040fe20000000035 */
[-C--:B--2---:R-:W-:Y:S02]  /*0ee0*/  FFMA R93, R6, R130.reuse, R93 ;  /* 0x00000082065d7223 */ /* 0x084fe4000000005d */
[----:B------:R-:W2:Y:S01]  /*0ef0*/  LDS R126, [R3+UR4+-0x54c] ;  /* 0xfffab404037e7984 */ /* 0x000ea20008000800 */
[----:B------:R-:W-:-:S03]  /*0f00*/  FFMA R52, R5, R130, R52 ;  /* 0x0000008205347223 */ /* 0x000fc60000000034 */
[----:B------:R-:W2:Y:S01]  /*0f10*/  LDS R140, [R3+UR4+0xb4] ;  /* 0x0000b404038c7984 */ /* 0x000ea20008000800 */
[CC--:B---3--:R-:W-:Y:S01]  /*0f20*/  FFMA R91, R6.reuse, R132.reuse, R91 ;  /* 0x00000084065b7223 */ /* 0x0c8fe2000000005b */
[C---:B------:R-:W-:Y:S01]  /*0f30*/  FFMA R50, R5.reuse, R132, R50 ;  /* 0x0000008405327223 */ /* 0x040fe20000000032 */
[CC--:B----4-:R-:W-:Y:S01]  /*0f40*/  FFMA R161, R6.reuse, R134.reuse, R161 ;  /* 0x0000008606a17223 */ /* 0x0d0fe200000000a1 */
[C---:B------:R-:W-:Y:S01]  /*0f50*/  FFMA R49, R5.reuse, R134, R49 ;  /* 0x0000008605317223 */ /* 0x040fe20000000031 */
[----:B------:R-:W3:Y:S01]  /*0f60*/  LDS R128, [R3+UR4+-0x534] ;  /* 0xfffacc0403807984 */ /* 0x000ee20008000800 */
[CC--:B0-----:R-:W-:Y:S01]  /*0f70*/  FFMA R163, R6.reuse, R8.reuse, R163 ;  /* 0x0000000806a37223 */ /* 0x0c1fe200000000a3 */
[C---:B------:R-:W-:Y:S02]  /*0f80*/  FFMA R51, R5.reuse, R8, R51 ;  /* 0x0000000805337223 */ /* 0x040fe40000000033 */
[----:B------:R-:W0:Y:S01]  /*0f90*/  LDS R130, [R3+UR4+-0x528] ;  /* 0xfffad80403827984 */ /* 0x000e220008000800 */
[-C--:B-----5:R-:W-:Y:S01]  /*0fa0*/  FFMA R159, R6, R136.reuse, R159 ;  /* 0x00000088069f7223 */ /* 0x0a0fe2000000009f */
[----:B------:R-:W-:-:S02]  /*0fb0*/  FFMA R48, R5, R136, R48 ;  /* 0x0000008805307223 */ /* 0x000fc40000000030 */
[----:B------:R-:W4:Y:S01]  /*0fc0*/  LDS R8, [R3+UR4+-0x540] ;  /* 0xfffac00403087984 */ /* 0x000f220008000800 */
[CC--:B------:R-:W-:Y:S01]  /*0fd0*/  FFMA R157, R6.reuse, R138.reuse, R157 ;  /* 0x0000008a069d7223 */ /* 0x0c0fe2000000009d */
        /* <DEDUP_REMOVED lines=10> */
[----:B------:R-:W5:Y:S01]  /*1080*/  LDS R122, [R3+UR4+0xcc] ;  /* 0x0000cc04037a7984 */ /* 0x000f620008000800 */
[CC--:B-1----:R-:W-:Y:S01]  /*1090*/  FFMA R151, R6.reuse, R124.reuse, R151 ;  /* 0x0000007c06977223 */ /* 0x0c2fe20000000097 */
[C---:B------:R-:W-:Y:S02]  /*10a0*/  FFMA R43, R5.reuse, R124, R43 ;  /* 0x0000007c052b7223 */ /* 0x040fe4000000002b */
[----:B------:R-:W1:Y:S01]  /*10b0*/  LDS R136, [R3+UR4+-0x510] ;  /* 0xfffaf00403887984 */ /* 0x000e620008000800 */
[-C--:B--2---:R-:W-:Y:S01]  /*10c0*/  FFMA R149, R6, R126.reuse, R149 ;  /* 0x0000007e06957223 */ /* 0x084fe20000000095 */
[----:B------:R-:W-:-:S02]  /*10d0*/  FFMA R41, R5, R126, R41 ;  /* 0x0000007e05297223 */ /* 0x000fc40000000029 */
[----:B------:R-:W2:Y:S01]  /*10e0*/  LDS R124, [R3+UR4+0xe4] ;  /* 0x0000e404037c7984 */ /* 0x000ea20008000800 */
[CC--:B------:R-:W-:Y:S01]  /*10f0*/  FFMA R147, R6.reuse, R140.reuse, R147 ;  /* 0x0000008c06937223 */ /* 0x0c0fe20000000093 */
[C---:B------:R-:W-:Y:S02]  /*1100*/  FFMA R42, R5.reuse, R140, R42 ;  /* 0x0000008c052a7223 */ /* 0x040fe4000000002a */
[----:B------:R-:W2:Y:S04]  /*1110*/  LDS R126, [R3+UR4+0xf0] ;  /* 0x0000f004037e7984 */ /* 0x000ea80008000800 */
[----:B------:R-:W2:Y:S01]  /*1120*/  LDS R7, [R3+UR4+-0x504] ;  /* 0xfffafc0403077984 */ /* 0x000ea20008000800 */
[-C--:B---3--:R-:W-:Y:S01]  /*1130*/  FFMA R141, R6, R128.reuse, R141 ;  /* 0x00000080068d7223 */ /* 0x088fe2000000008d */
[----:B------:R-:W-:-:S02]  /*1140*/  FFMA R38, R5, R128, R38 ;  /* 0x0000008005267223 */ /* 0x000fc40000000026 */
[----:B------:R-:W3:Y:S01]  /*1150*/  LDS R138, [R3+UR4+0xfc] ;  /* 0x0000fc04038a7984 */ /* 0x000ee20008000800 */
[CC--:B0-----:R-:W-:Y:S01]  /*1160*/  FFMA R137, R6.reuse, R130.reuse, R137 ;  /* 0x0000008206897223 */ /* 0x0c1fe20000000089 */
[C---:B------:R-:W-:Y:S02]  /*1170*/  FFMA R37, R5.reuse, R130, R37 ;  /* 0x0000008205257223 */ /* 0x040fe40000000025 */
[----:B------:R-:W0:Y:S01]  /*1180*/  LDS R9, [R3+UR4+-0x4f8] ;  /* 0xfffb080403097984 */ /* 0x000e220008000800 */
[CC--:B----4-:R-:W-:Y:S01]  /*1190*/  FFMA R145, R6.reuse, R8.reuse, R145 ;  /* 0x0000000806917223 */ /* 0x0d0fe20000000091 */
[C---:B------:R-:W-:Y:S02]  /*11a0*/  FFMA R40, R5.reuse, R8, R40 ;  /* 0x0000000805287223 */ /* 0x040fe40000000028 */
[----:B------:R-:W4:Y:S01]  /*11b0*/  LDS R140, [R3+UR4+0x108] ;  /* 0x00010804038c7984 */ /* 0x000f220008000800 */
[CC--:B-----5:R-:W-:Y:S01]  /*11c0*/  FFMA R135, R6.reuse, R132.reuse, R135 ;  /* 0x0000008406877223 */ /* 0x0e0fe20000000087 */
[C---:B------:R-:W-:Y:S01]  /*11d0*/  FFMA R35, R5.reuse, R132, R35 ;  /* 0x0000008405237223 */ /* 0x040fe20000000023 */
[CC--:B------:R-:W-:Y:S01]  /*11e0*/  FFMA R133, R6.reuse, R134.reuse, R133 ;  /* 0x0000008606857223 */ /* 0x0c0fe20000000085 */
[C---:B------:R-:W-:Y:S01]  /*11f0*/  FFMA R34, R5.reuse, R134, R34 ;  /* 0x0000008605227223 */ /* 0x040fe20000000022 */
[----:B------:R-:W5:Y:S01]  /*1200*/  LDS R8, [R3+UR4+-0x4ec] ;  /* 0xfffb140403087984 */ /* 0x000f620008000800 */
[-C--:B------:R-:W-:Y:S01]  /*1210*/  FFMA R143, R6, R120.reuse, R143 ;  /* 0x00000078068f7223 */ /* 0x080fe2000000008f */
[----:B------:R-:W-:-:S02]  /*1220*/  FFMA R39, R5, R120, R39 ;  /* 0x0000007805277223 */ /* 0x000fc40000000027 */
[----:B------:R-:W5:Y:S01]  /*1230*/  LDS R128, [R3+UR4+-0x4c8] ;  /* 0xfffb380403807984 */ /* 0x000f620008000800 */
        /* <DEDUP_REMOVED lines=11> */
[----:B------:R-:W2:Y:S01]  /*12f0*/  LDS R124, [R3+UR4+0x120] ;  /* 0x00012004037c7984 */ /* 0x000ea20008000800 */
[CC--:B------:R-:W-:Y:S01]  /*1300*/  FFMA R125, R6.reuse, R7.reuse, R125 ;  /* 0x00000007067d7223 */ /* 0x0c0fe2000000007d */
[C---:B------:R-:W-:Y:S02]  /*1310*/  FFMA R30, R5.reuse, R7, R30 ;  /* 0x00000007051e7223 */ /* 0x040fe4000000001e */
[----:B------:R-:W2:Y:S01]  /*1320*/  LDS R126, [R3+UR4+-0x4d4] ;  /* 0xfffb2c04037e7984 */ /* 0x000ea20008000800 */
[-C--:B---3--:R-:W-:Y:S01]  /*1330*/  FFMA R123, R6, R138.reuse, R123 ;  /* 0x0000008a067b7223 */ /* 0x088fe2000000007b */
[----:B------:R-:W-:-:S02]  /*1340*/  FFMA R29, R5, R138, R29 ;  /* 0x0000008a051d7223 */ /* 0x000fc4000000001d */
[----:B------:R-:W3:Y:S01]  /*1350*/  LDS R7, [R3+UR4+0x12c] ;  /* 0x00012c0403077984 */ /* 0x000ee20008000800 */
[CC--:B0-----:R-:W-:Y:S01]  /*1360*/  FFMA R121, R6.reuse, R9.reuse, R121 ;  /* 0x0000000906797223 */ /* 0x0c1fe20000000079 */
[C---:B------:R-:W-:Y:S02]  /*1370*/  FFMA R28, R5.reuse, R9, R28 ;  /* 0x00000009051c7223 */ /* 0x040fe4000000001c */
[----:B------:R-:W0:Y:S01]  /*1380*/  LDS R132, [R3+UR4+0x144] ;  /* 0x0001440403847984 */ /* 0x000e220008000800 */
[CC--:B----4-:R-:W-:Y:S01]  /*1390*/  FFMA R119, R6.reuse, R140.reuse, R119 ;  /* 0x0000008c06777223 */ /* 0x0d0fe20000000077 */
[C---:B------:R-:W-:Y:S02]  /*13a0*/  FFMA R26, R5.reuse, R140, R26 ;  /* 0x0000008c051a7223 */ /* 0x040fe4000000001a */
[----:B------:R-:W4:Y:S04]  /*13b0*/  LDS R9, [R3+UR4+-0x4bc] ;  /* 0xfffb440403097984 */ /* 0x000f280008000800 */
[----:B------:R-:W4:Y:S01]  /*13c0*/  LDS R134, [R3+UR4+-0x4b0] ;  /* 0xfffb500403867984 */ /* 0x000f220008000800 */
[-C--:B-----5:R-:W-:Y:S01]  /*13d0*/  FFMA R90, R6, R8.reuse, R90 ;  /* 0x00000008065a7223 */ /* 0x0a0fe2000000005a */
        /* <DEDUP_REMOVED lines=8> */
[-C--:B-1----:R-:W-:Y:S01]  /*1460*/  FFMA R86, R6, R122.reuse, R86 ;  /* 0x0000007a06567223 */ /* 0x082fe20000000056 */
[----:B------:R-:W-:-:S02]  /*1470*/  FFMA R24, R5, R122, R24 ;  /* 0x0000007a05187223 */ /* 0x000fc40000000018 */
[----:B------:R-:W1:Y:S01]  /*1480*/  LDS R142, [R3+UR4+-0x498] ;  /* 0xfffb6804038e7984 */ /* 0x000e620008000800 */
[CC--:B--2---:R-:W-:Y:S01]  /*1490*/  FFMA R81, R6.reuse, R130.reuse, R81 ;  /* 0x0000008206517223 */ /* 0x0c4fe20000000051 */
[C---:B------:R-:W-:Y:S02]  /*14a0*/  FFMA R19, R5.reuse, R130, R19 ;  /* 0x0000008205137223 */ /* 0x040fe40000000013 */
[----:B------:R-:W2:Y:S01]  /*14b0*/  LDS R144, [R3+UR4+0x168] ;  /* 0x0001680403907984 */ /* 0x000ea20008000800 */
[CC--:B------:R-:W-:Y:S01]  /*14c0*/  FFMA R87, R6.reuse, R124.reuse, R87 ;  /* 0x0000007c06577223 */ /* 0x0c0fe20000000057 */
[C---:B------:R-:W-:Y:S02]  /*14d0*/  FFMA R23, R5.reuse, R124, R23 ;  /* 0x0000007c05177223 */ /* 0x040fe40000000017 */
[----:B------:R-:W2:Y:S01]  /*14e0*/  LDS R146, [R3+UR4+-0x48c] ;  /* 0xfffb740403927984 */ /* 0x000ea20008000800 */
[-C--:B------:R-:W-:Y:S01]  /*14f0*/  FFMA R85, R6, R126.reuse, R85 ;  /* 0x0000007e06557223 */ /* 0x080fe20000000055 */
[----:B------:R-:W-:-:S02]  /*1500*/  FFMA R21, R5, R126, R21 ;  /* 0x0000007e05157223 */ /* 0x000fc40000000015 */
[----:B------:R-:W2:Y:S01]  /*1510*/  LDS R148, [R3+UR4+0x174] ;  /* 0x0001740403947984 */ /* 0x000ea20008000800 */
[----:B------:R-:W-:Y:S01]  /*1520*/  UIADD3 UR4, UPT, UPT, UR4, 0x4, URZ ;  /* 0x0000000404047890 */ /* 0x000fe2000fffe0ff */
[CC--:B---3--:R-:W-:Y:S01]  /*1530*/  FFMA R84, R6.reuse, R7.reuse, R84 ;  /* 0x0000000706547223 */ /* 0x0c8fe20000000054 */
[C---:B------:R-:W-:Y:S01]  /*1540*/  FFMA R22, R5.reuse, R7, R22 ;  /* 0x0000000705167223 */ /* 0x040fe20000000016 */
[CC--:B0-----:R-:W-:Y:S01]  /*1550*/  FFMA R80, R6.reuse, R132.reuse, R80 ;  /* 0x0000008406507223 */ /* 0x0c1fe20000000050 */
[----:B------:R-:W-:Y:S01]  /*1560*/  UISETP.NE.AND UP0, UPT, UR4, 0x60c, UPT ;  /* 0x0000060c0400788c */ /* 0x000fe2000bf05270 */
[C---:B------:R-:W-:Y:S01]  /*1570*/  FFMA R16, R5.reuse, R132, R16 ;  /* 0x0000008405107223 */ /* 0x040fe20000000010 */
[CC--:B----4-:R-:W-:Y:S01]  /*1580*/  FFMA R82, R6.reuse, R9.reuse, R82 ;  /* 0x0000000906527223 */ /* 0x0d0fe20000000052 */
[C---:B------:R-:W-:Y:S01]  /*1590*/  FFMA R18, R5.reuse, R9, R18 ;  /* 0x0000000905127223 */ /* 0x040fe20000000012 */
[CC--:B------:R-:W-:Y:S01]  /*15a0*/  FFMA R79, R6.reuse, R134.reuse, R79 ;  /* 0x00000086064f7223 */ /* 0x0c0fe2000000004f */
[C---:B------:R-:W-:Y:S01]  /*15b0*/  FFMA R17, R5.reuse, R134, R17 ;  /* 0x0000008605117223 */ /* 0x040fe20000000011 */
[CC--:B-----5:R-:W-:Y:S01]  /*15c0*/  FFMA R78, R6.reuse, R136.reuse, R78 ;  /* 0x00000088064e7223 */ /* 0x0e0fe2000000004e */
[C---:B------:R-:W-:Y:S01]  /*15d0*/  FFMA R15, R5.reuse, R136, R15 ;  /* 0x00000088050f7223 */ /* 0x040fe2000000000f */
[CC--:B------:R-:W-:Y:S01]  /*15e0*/  FFMA R76, R6.reuse, R138.reuse, R76 ;  /* 0x0000008a064c7223 */ /* 0x0c0fe2000000004c */
[C---:B------:R-:W-:Y:S01]  /*15f0*/  FFMA R14, R5.reuse, R138, R14 ;  /* 0x0000008a050e7223 */ /* 0x040fe2000000000e */
[CC--:B------:R-:W-:Y:S01]  /*1600*/  FFMA R77, R6.reuse, R140.reuse, R77 ;  /* 0x0000008c064d7223 */ /* 0x0c0fe2000000004d */
[C---:B------:R-:W-:Y:S01]  /*1610*/  FFMA R13, R5.reuse, R140, R13 ;  /* 0x0000008c050d7223 */ /* 0x040fe2000000000d */
[CC--:B-1----:R-:W-:Y:S01]  /*1620*/  FFMA R75, R6.reuse, R142.reuse, R75 ;  /* 0x0000008e064b7223 */ /* 0x0c2fe2000000004b */
[C---:B------:R-:W-:Y:S01]  /*1630*/  FFMA R11, R5.reuse, R142, R11 ;  /* 0x0000008e050b7223 */ /* 0x040fe2000000000b */
[CC--:B--2---:R-:W-:Y:S01]  /*1640*/  FFMA R74, R6.reuse, R144.reuse, R74 ;  /* 0x00000090064a7223 */ /* 0x0c4fe2000000004a */
[C---:B------:R-:W-:Y:S01]  /*1650*/  FFMA R12, R5.reuse, R144, R12 ;  /* 0x00000090050c7223 */ /* 0x040fe2000000000c */
[CC--:B------:R-:W-:Y:S01]  /*1660*/  FFMA R73, R6.reuse, R146.reuse, R73 ;  /* 0x0000009206497223 */ /* 0x0c0fe20000000049 */
[C---:B------:R-:W-:Y:S01]  /*1670*/  FFMA R71, R5.reuse, R146, R71 ;  /* 0x0000009205477223 */ /* 0x040fe20000000047 */
[-C--:B------:R-:W-:Y:S01]  /*1680*/  FFMA R89, R6, R148.reuse, R89 ;  /* 0x0000009406597223 */ /* 0x080fe20000000059 */
[----:B------:R-:W-:Y:S01]  /*1690*/  FFMA R72, R5, R148, R72 ;  /* 0x0000009405487223 */ /* 0x000fe20000000048 */
[----:B------:R-:W-:Y:S06]  /*16a0*/  BRA.U UP0, `(.L_x_0) ;  /* 0xfffffff100e87547 */ /* 0x000fec000b83ffff */
[----:B------:R-:W-:-:S04]  /*16b0*/  IADD3 R116, PT, PT, R116, 0x1, RZ ;  /* 0x0000000174747810 */ /* 0x000fc80007ffe0ff */
[----:B------:R-:W-:-:S13]  /*16c0*/  ISETP.NE.AND P0, PT, R116, 0x60, PT ;  /* 0x000000607400780c */ /* 0x000fda0003f05270 */
[----:B------:R-:W-:Y:S05]  /*16d0*/  @P0 BRA `(.L_x_1) ;  /* 0xfffffff0004c0947 */ /* 0x000fea000383ffff */
[----:B------:R-:W0:Y:S02]  /*16e0*/  LDCU.64 UR4, c[0x0][0x398] ;  /* 0x00007300ff0477ac */ /* 0x000e240008000a00 */
[----:B0-----:R-:W-:-:S04]  /*16f0*/  IADD3 R2, P0, PT, R2, UR4, RZ ;  /* 0x0000000402027c10 */ /* 0x001fc8000ff1e0ff */
[----:B------:R-:W-:-:S05]  /*1700*/  IADD3.X R3, PT, PT, RZ, UR5, RZ, P0, !PT ;  /* 0x00000005ff037c10 */ /* 0x000fca00087fe4ff */
[----:B------:R-:W2:Y:S04]  /*1710*/  LDG.E.CONSTANT R6, desc[UR6][R2.64] ;  /* 0x0000000602067981 */ /* 0x000ea8000c1e9900 */
[----:B------:R0:W3:Y:S01]  /*1720*/  LDG.E.CONSTANT R7, desc[UR6][R2.64+0x100] ;  /* 0x0001000602077981 */ /* 0x0000e2000c1e9900 */
[----:B------:R-:W-:-:S04]  /*1730*/  SHF.L.U32 R4, R117, 0x6, RZ ;  /* 0x0000000675047819 */ /* 0x000fc800000006ff */
[----:B------:R-:W-:Y:S02]  /*1740*/  LOP3.LUT R117, R4, 0xf03f, R117, 0xc8, !PT ;  /* 0x0000f03f04757812 */ /* 0x000fe400078ec875 */
[----:B------:R-:W1:Y:S03]  /*1750*/  LDC.64 R4, c[0x0][0x390] ;  /* 0x0000e400ff047b82 */ /* 0x000e660000000a00 */
[----:B-1----:R-:W-:-:S04]  /*1760*/  IMAD.WIDE.U32 R4, R117, 0x4, R4 ;  /* 0x0000000475047825 */ /* 0x002fc800078e0004 */
[--C-:B--2---:R-:W-:Y:S01]  /*1770*/  FADD R9, R159, R6.reuse ;  /* 0x000000069f097221 */ /* 0x104fe20000000000 */
[--C-:B0-----:R-:W-:Y:S01]  /*1780*/  FADD R3, R157, R6.reuse ;  /* 0x000000069d037221 */ /* 0x101fe20000000000 */
[--C-:B------:R-:W-:Y:S01]  /*1790*/  FADD R116, R151, R6.reuse ;  /* 0x0000000697747221 */ /* 0x100fe20000000000 */
[--C-:B------:R-:W-:Y:S01]  /*17a0*/  FADD R118, R149, R6.reuse ;  /* 0x0000000695767221 */ /* 0x100fe20000000000 */
[--C-:B---3--:R-:W-:Y:S01]  /*17b0*/  FADD R38, R38, R7.reuse ;  /* 0x0000000726267221 */ /* 0x108fe20000000000 */
[----:B------:R-:W-:Y:S01]  /*17c0*/  FMNMX R9, RZ, R9, !PT ;  /* 0x00000009ff097209 */ /* 0x000fe20007800000 */
[--C-:B------:R-:W-:Y:S01]  /*17d0*/  FADD R36, R36, R7.reuse ;  /* 0x0000000724247221 */ /* 0x100fe20000000000 */
[----:B------:R-:W-:Y:S01]  /*17e0*/  FMNMX R3, RZ, R3, !PT ;  /* 0x00000003ff037209 */ /* 0x000fe20007800000 */
[--C-:B------:R-:W-:Y:S01]  /*17f0*/  FADD R32, R32, R7.reuse ;  /* 0x0000000720207221 */ /* 0x100fe20000000000 */
[--C-:B------:R-:W-:Y:S01]  /*1800*/  FADD R30, R30, R7.reuse ;  /* 0x000000071e1e7221 */ /* 0x100fe20000000000 */
[----:B------:R0:W-:Y:S01]  /*1810*/  STG.E desc[UR6][R4.64+0x1800], R9 ;  /* 0x0018000904007986 */ /* 0x0001e2000c101906 */
[--C-:B------:R-:W-:Y:S01]  /*1820*/  FADD R8, R92, R6.reuse ;  /* 0x000000065c087221 */ /* 0x100fe20000000000 */
[--C-:B------:R-:W-:Y:S01]  /*1830*/  FADD R88, R88, R6.reuse ;  /* 0x0000000658587221 */ /* 0x100fe20000000000 */
[--C-:B------:R-:W-:Y:S01]  /*1840*/  FADD R86, R86, R6.reuse ;  /* 0x0000000656567221 */ /* 0x100fe20000000000 */
[----:B------:R1:W-:Y:S01]  /*1850*/  STG.E desc[UR6][R4.64+0x11800], R3 ;  /* 0x0118000304007986 */ /* 0x0003e2000c101906 */
[--C-:B------:R-:W-:Y:S01]  /*1860*/  FADD R61, R61, R7.reuse ;  /* 0x000000073d3d7221 */ /* 0x100fe20000000000 */
[--C-:B------:R-:W-:Y:S01]  /*1870*/  FADD R113, R113, R6.reuse ;  /* 0x0000000671717221 */ /* 0x100fe20000000000 */
[--C-:B------:R-:W-:Y:S01]  /*1880*/  FADD R111, R111, R6.reuse ;  /* 0x000000066f6f7221 */ /* 0x100fe20000000000 */
[--C-:B------:R-:W-:Y:S01]  /*1890*/  FADD R112, R112, R6.reuse ;  /* 0x0000000670707221 */ /* 0x100fe20000000000 */
[--C-:B------:R-:W-:Y:S01]  /*18a0*/  FADD R110, R110, R6.reuse ;  /* 0x000000066e6e7221 */ /* 0x100fe20000000000 */
[--C-:B------:R-:W-:Y:S01]  /*18b0*/  FADD R109, R109, R6.reuse ;  /* 0x000000066d6d7221 */ /* 0x100fe20000000000 */
[--C-:B------:R-:W-:Y:S01]  /*18c0*/  FADD R108, R108, R6.reuse ;  /* 0x000000066c6c7221 */ /* 0x100fe20000000000 */
[----:B0-----:R-:W-:Y:S01]  /*18d0*/  FMNMX R9, RZ, R118, !PT ;  /* 0x00000076ff097209 */ /* 0x001fe20007800000 */
[--C-:B------:R-:W-:Y:S01]  /*18e0*/  FADD R106, R106, R6.reuse ;  /* 0x000000066a6a7221 */ /* 0x100fe20000000000 */
[--C-:B------:R-:W-:Y:S01]  /*18f0*/  FADD R107, R107, R6.reuse ;  /* 0x000000066b6b7221 */ /* 0x100fe20000000000 */
[--C-:B------:R-:W-:Y:S01]  /*1900*/  FADD R105, R105, R6.reuse ;  /* 0x0000000669697221 */ /* 0x100fe20000000000 */
[----:B-1----:R-:W-:Y:S01]  /*1910*/  FMNMX R3, RZ, R116, !PT ;  /* 0x00000074ff037209 */ /* 0x002fe20007800000 */
        /* <DEDUP_REMOVED lines=34> */
[--C-:B------:R-:W-:Y:S01]  /*1b40*/  FADD R129, R129, R6.reuse ;  /* 0x0000000681817221 */ /* 0x100fe20000000000 */
        /* <DEDUP_REMOVED lines=20> */
[----:B------:R-:W-:Y:S01]  /*1c90*/  FADD R6, R89, R6 ;  /* 0x0000000659067221 */ /* 0x000fe20000000000 */
[----:B------:R0:W-:Y:S01]  /*1ca0*/  STG.E desc[UR6][R4.64+0x12900], R3 ;  /* 0x0129000304007986 */ /* 0x0001e2000c101906 */
[----:B------:R-:W-:Y:S01]  /*1cb0*/  FMNMX R89, RZ, R8, !PT ;  /* 0x00000008ff597209 */ /* 0x000fe20007800000 */
[--C-:B------:R-:W-:Y:S01]  /*1cc0*/  FADD R69, R69, R7.reuse ;  /* 0x0000000745457221 */ /* 0x100fe20000000000 */
[----:B------:R-:W-:Y:S01]  /*1cd0*/  FMNMX R61, RZ, R61, !PT ;  /* 0x0000003dff3d7209 */ /* 0x000fe20007800000 */
        /* <DEDUP_REMOVED lines=9> */
[----:B------:R0:W-:Y:S01]  /*1d70*/  STG.E desc[UR6][R4.64], R89 ;  /* 0x0000005904007986 */ /* 0x0001e2000c101906 */
[----:B------:R-:W-:Y:S01]  /*1d80*/  FMNMX R69, RZ, R69, !PT ;  /* 0x00000045ff457209 */ /* 0x000fe20007800000 */
[--C-:B------:R-:W-:Y:S01]  /*1d90*/  FADD R0, R0, R7.reuse ;  /* 0x0000000700007221 */ /* 0x100fe20000000000 */
[----:B-1----:R-:W-:Y:S01]  /*1da0*/  FMNMX R9, RZ, R86, !PT ;  /* 0x00000056ff097209 */ /* 0x002fe20007800000 */
[----:B------:R1:W-:Y:S01]  /*1db0*/  STG.E desc[UR6][R4.64+0xb00], R61 ;  /* 0x000b003d04007986 */ /* 0x0003e2000c101906 */
[----:B------:R-:W-:Y:S01]  /*1dc0*/  FMNMX R65, RZ, R65, !PT ;  /* 0x00000041ff417209 */ /* 0x000fe20007800000 */
[--C-:B------:R-:W-:Y:S01]  /*1dd0*/  FADD R67, R67, R7.reuse ;  /* 0x0000000743437221 */ /* 0x100fe20000000000 */
[----:B------:R-:W-:Y:S01]  /*1de0*/  FMNMX R59, RZ, R59, !PT ;  /* 0x0000003bff3b7209 */ /* 0x000fe20007800000 */
[----:B------:R2:W-:Y:S01]  /*1df0*/  STG.E desc[UR6][R4.64+0x12e00], R3 ;  /* 0x012e000304007986 */ /* 0x0005e2000c101906 */
[----:B------:R-:W-:Y:S01]  /*1e00*/  FMNMX R55, RZ, R55, !PT ;  /* 0x00000037ff377209 */ /* 0x000fe20007800000 */
[--C-:B------:R-:W-:Y:S01]  /*1e10*/  FADD R63, R63, R7.reuse ;  /* 0x000000073f3f7221 */ /* 0x100fe20000000000 */
[----:B------:R-:W-:Y:S01]  /*1e20*/  FMNMX R31, RZ, R31, !PT ;  /* 0x0000001fff1f7209 */ /* 0x000fe20007800000 */
[----:B------:R3:W-:Y:S01]  /*1e30*/  STG.E desc[UR6][R4.64+0x3000], R9 ;  /* 0x0030000904007986 */ /* 0x0007e2000c101906 */
[----:B0-----:R-:W-:Y:S01]  /*1e40*/  FMNMX R89, RZ, R110, !PT ;  /* 0x0000006eff597209 */ /* 0x001fe20007800000 */
[--C-:B------:R-:W-:Y:S01]  /*1e50*/  FADD R62, R62, R7.reuse ;  /* 0x000000073e3e7221 */ /* 0x100fe20000000000 */
[----:B------:R-:W-:Y:S01]  /*1e60*/  FMNMX R21, RZ, R21, !PT ;  /* 0x00000015ff157209 */ /* 0x000fe20007800000 */
[--C-:B------:R-:W-:Y:S01]  /*1e70*/  FADD R57, R57, R7.reuse ;  /* 0x0000000739397221 */ /* 0x100fe20000000000 */
[----:B-1----:R-:W-:Y:S01]  /*1e80*/  FMNMX R61, RZ, R100, !PT ;  /* 0x00000064ff3d7209 */ /* 0x002fe20007800000 */
[--C-:B------:R-:W-:Y:S01]  /*1e90*/  FADD R53, R53, R7.reuse ;  /* 0x0000000735357221 */ /* 0x100fe20000000000 */
[--C-:B------:R-:W-:Y:S01]  /*1ea0*/  FADD R51, R51, R7.reuse ;  /* 0x0000000733337221 */ /* 0x100fe20000000000 */
[----:B--2---:R-:W-:Y:S01]  /*1eb0*/  FMNMX R3, RZ, R22, !PT ;  /* 0x00000016ff037209 */ /* 0x004fe20007800000 */
[--C-:B------:R-:W-:Y:S01]  /*1ec0*/  FADD R52, R52, R7.reuse ;  /* 0x0000000734347221 */ /* 0x100fe20000000000 */
[--C-:B------:R-:W-:Y:S01]  /*1ed0*/  FADD R49, R49, R7.reuse ;  /* 0x0000000731317221 */ /* 0x100fe20000000000 */
[--C-:B------:R-:W-:Y:S01]  /*1ee0*/  FADD R47, R47, R7.reuse ;  /* 0x000000072f2f7221 */ /* 0x100fe20000000000 */
[----:B---3--:R-:W-:Y:S01]  /*1ef0*/  FMNMX R9, RZ, R20, !PT ;  /* 0x00000014ff097209 */ /* 0x008fe20007800000 */
        /* <DEDUP_REMOVED lines=49> */
[----:B------:R-:W-:Y:S01]  /*2210*/  FMNMX R117, RZ, R0, !PT ;  /* 0x00000000ff757209 */ /* 0x000fe20007800000 */
[--C-:B------:R-:W-:Y:S01]  /*2220*/  FADD R71, R71, R7.reuse ;  /* 0x0000000747477221 */ /* 0x100fe20000000000 */
[----:B------:R-:W-:Y:S01]  /*2230*/  FMNMX R113, RZ, R113, !PT ;  /* 0x00000071ff717209 */ /* 0x000fe20007800000 */
[----:B------:R-:W-:Y:S01]  /*2240*/  FADD R7, R72, R7 ;  /* 0x0000000748077221 */ /* 0x000fe20000000000 */
[----:B------:R-:W-:Y:S01]  /*2250*/  FMNMX R111, RZ, R111, !PT ;  /* 0x0000006fff6f7209 */ /* 0x000fe20007800000 */
[----:B------:R-:W-:Y:S01]  /*2260*/  STG.E desc[UR6][R4.64+0x100], R117 ;  /* 0x0001007504007986 */ /* 0x000fe2000c101906 */
[----:B------:R-:W-:-:S02]  /*2270*/  FMNMX R67, RZ, R67, !PT ;  /* 0x00000043ff437209 */ /* 0x000fc40007800000 */
[----:B0-----:R-:W-:Y:S01]  /*2280*/  FMNMX R69, RZ, R106, !PT ;  /* 0x0000006aff457209 */ /* 0x001fe20007800000 */
[----:B------:R0:W-:Y:S01]  /*2290*/  STG.E desc[UR6][R4.64+0x10000], R113 ;  /* 0x0100007104007986 */ /* 0x0001e2000c101906 */
[----:B------:R-:W-:Y:S02]  /*22a0*/  FMNMX R63, RZ, R63, !PT ;  /* 0x0000003fff3f7209 */ /* 0x000fe40007800000 */
[----:B-1----:R-:W-:Y:S01]  /*22b0*/  FMNMX R89, RZ, R104, !PT ;  /* 0x00000068ff597209 */ /* 0x002fe20007800000 */
[----:B------:R1:W-:Y:S01]  /*22c0*/  STG.E desc[UR6][R4.64+0x200], R111 ;  /* 0x0002006f04007986 */ /* 0x0003e2000c101906 */
[----:B------:R-:W-:Y:S02]  /*22d0*/  FMNMX R103, RZ, R103, !PT ;  /* 0x00000067ff677209 */ /* 0x000fe40007800000 */
[----:B--2---:R-:W-:Y:S01]  /*22e0*/  FMNMX R65, RZ, R62, !PT ;  /* 0x0000003eff417209 */ /* 0x004fe20007800000 */
[----:B------:R2:W-:Y:S01]  /*22f0*/  STG.E desc[UR6][R4.64+0x700], R67 ;  /* 0x0007004304007986 */ /* 0x0005e2000c101906 */
[----:B------:R-:W-:-:S02]  /*2300*/  FMNMX R57, RZ, R57, !PT ;  /* 0x00000039ff397209 */ /* 0x000fc40007800000 */
[----:B---3--:R-:W-:Y:S01]  /*2310*/  FMNMX R59, RZ, R96, !PT ;  /* 0x00000060ff3b7209 */ /* 0x008fe20007800000 */
[----:B------:R3:W-:Y:S01]  /*2320*/  STG.E desc[UR6][R4.64+0x10600], R69 ;  /* 0x0106004504007986 */ /* 0x0007e2000c101906 */
[----:B------:R-:W-:Y:S02]  /*2330*/  FMNMX R53, RZ, R53, !PT ;  /* 0x00000035ff357209 */ /* 0x000fe40007800000 */
[----:B----4-:R-:W-:Y:S01]  /*2340*/  FMNMX R61, RZ, R94, !PT ;  /* 0x0000005eff3d7209 */ /* 0x010fe20007800000 */
[----:B------:R4:W-:Y:S01]  /*2350*/  STG.E desc[UR6][R4.64+0x10900], R63 ;  /* 0x0109003f04007986 */ /* 0x0009e2000c101906 */
[----:B------:R-:W-:Y:S02]  /*2360*/  FMNMX R51, RZ, R51, !PT ;  /* 0x00000033ff337209 */ /* 0x000fe40007800000 */
[----:B-----5:R-:W-:Y:S01]  /*2370*/  FMNMX R55, RZ, R52, !PT ;  /* 0x00000034ff377209 */ /* 0x020fe20007800000 */
[----:B------:R5:W-:Y:S01]  /*2380*/  STG.E desc[UR6][R4.64+0xa00], R89 ;  /* 0x000a005904007986 */ /* 0x000be2000c101906 */
[----:B------:R-:W-:-:S02]  /*2390*/  FMNMX R49, RZ, R49, !PT ;  /* 0x00000031ff317209 */ /* 0x000fc40007800000 */
[----:B------:R-:W-:Y:S01]  /*23a0*/  FMNMX R47, RZ, R47, !PT ;  /* 0x0000002fff2f7209 */ /* 0x000fe20007800000 */
[----:B------:R5:W-:Y:S01]  /*23b0*/  STG.E desc[UR6][R4.64+0x10a00], R103 ;  /* 0x010a006704007986 */ /* 0x000be2000c101906 */
[----:B------:R-:W-:Y:S02]  /*23c0*/  FMNMX R45, RZ, R45, !PT ;  /* 0x0000002dff2d7209 */ /* 0x000fe40007800000 */
[----:B------:R-:W-:Y:S01]  /*23d0*/  FMNMX R39, RZ, R39, !PT ;  /* 0x00000027ff277209 */ /* 0x000fe20007800000 */
[----:B------:R5:W-:Y:S01]  /*23e0*/  STG.E desc[UR6][R4.64+0x10b00], R65 ;  /* 0x010b004104007986 */ /* 0x000be2000c101906 */
[----:B------:R-:W-:Y:S02]  /*23f0*/  FMNMX R35, RZ, R35, !PT ;  /* 0x00000023ff237209 */ /* 0x000fe40007800000 */
[----:B------:R-:W-:Y:S01]  /*2400*/  FMNMX R33, RZ, R33, !PT ;  /* 0x00000021ff217209 */ /* 0x000fe20007800000 */
[----:B------:R5:W-:Y:S01]  /*2410*/  STG.E desc[UR6][R4.64+0x1100], R57 ;  /* 0x0011003904007986 */ /* 0x000be2000c101906 */
[----:B------:R-:W-:-:S02]  /*2420*/  FMNMX R29, RZ, R29, !PT ;  /* 0x0000001dff1d7209 */ /* 0x000fc40007800000 */
[----:B------:R-:W-:Y:S01]  /*2430*/  FMNMX R31, RZ, R28, !PT ;  /* 0x0000001cff1f7209 */ /* 0x000fe20007800000 */
[----:B------:R5:W-:Y:S01]  /*2440*/  STG.E desc[UR6][R4.64+0x11000], R59 ;  /* 0x0110003b04007986 */ /* 0x000be2000c101906 */
[----:B------:R-:W-:Y:S02]  /*2450*/  FMNMX R27, RZ, R27, !PT ;  /* 0x0000001bff1b7209 */ /* 0x000fe40007800000 */
[----:B------:R-:W-:Y:S01]  /*2460*/  FMNMX R25, RZ, R25, !PT ;  /* 0x00000019ff197209 */ /* 0x000fe20007800000 */
[----:B------:R-:W-:Y:S01]  /*2470*/  STG.E desc[UR6][R4.64+0x11300], R53 ;  /* 0x0113003504007986 */ /* 0x000fe2000c101906 */
[----:B------:R-:W-:Y:S02]  /*2480*/  FMNMX R23, RZ, R23, !PT ;  /* 0x00000017ff177209 */ /* 0x000fe40007800000 */
[----:B------:R-:W-:Y:S01]  /*2490*/  FMNMX R19, RZ, R19, !PT ;  /* 0x00000013ff137209 */ /* 0x000fe20007800000 */
[----:B------:R-:W-:Y:S01]  /*24a0*/  STG.E desc[UR6][R4.64+0x1400], R61 ;  /* 0x0014003d04007986 */ /* 0x000fe2000c101906 */
        /* <DEDUP_REMOVED lines=8> */
[----:B------:R5:W-:Y:S01]  /*2530*/  STG.E desc[UR6][R4.64+0x11700], R49 ;  /* 0x0117003104007986 */ /* 0x000be2000c101906 */
[----:B0-----:R-:W-:-:S02]  /*2540*/  FMNMX R113, RZ, R68, !PT ;  /* 0x00000044ff717209 */ /* 0x001fc40007800000 */
[----:B------:R-:W-:Y:S01]  /*2550*/  FMNMX R109, RZ, R109, !PT ;  /* 0x0000006dff6d7209 */ /* 0x000fe20007800000 */
[----:B------:R-:W-:Y:S01]  /*2560*/  STG.E desc[UR6][R4.64+0x1b00], R47 ;  /* 0x001b002f04007986 */ /* 0x000fe2000c101906 */
[----:B------:R-:W-:Y:S02]  /*2570*/  FMNMX R117, RZ, R66, !PT ;  /* 0x00000042ff757209 */ /* 0x000fe40007800000 */
[----:B------:R-:W-:Y:S01]  /*2580*/  FMNMX R155, RZ, R108, !PT ;  /* 0x0000006cff9b7209 */ /* 0x000fe20007800000 */
[----:B------:R0:W-:Y:S01]  /*2590*/  STG.E desc[UR6][R4.64+0x11b00], R45 ;  /* 0x011b002d04007986 */ /* 0x0001e2000c101906 */
[----:B------:R-:W-:Y:S02]  /*25a0*/  FMNMX R107, RZ, R107, !PT ;  /* 0x0000006bff6b7209 */ /* 0x000fe40007800000 */
[----:B-1----:R-:W-:Y:S01]  /*25b0*/  FMNMX R111, RZ, R64, !PT ;  /* 0x00000040ff6f7209 */ /* 0x002fe20007800000 */
[----:B------:R1:W-:Y:S01]  /*25c0*/  STG.E desc[UR6][R4.64+0x12100], R39 ;  /* 0x0121002704007986 */ /* 0x0003e2000c101906 */
[----:B------:R-:W-:-:S02]  /*25d0*/  FMNMX R105, RZ, R105, !PT ;  /* 0x00000069ff697209 */ /* 0x000fc40007800000 */
[----:B------:R-:W-:Y:S01]  /*25e0*/  FMNMX R101, RZ, R101, !PT ;  /* 0x00000065ff657209 */ /* 0x000fe20007800000 */
[----:B------:R-:W-:Y:S01]  /*25f0*/  STG.E desc[UR6][R4.64+0x12500], R35 ;  /* 0x0125002304007986 */ /* 0x000fe2000c101906 */
[----:B--2---:R-:W-:Y:S02]  /*2600*/  FMNMX R67, RZ, R60, !PT ;  /* 0x0000003cff437209 */ /* 0x004fe40007800000 */
[----:B---3--:R-:W-:Y:S01]  /*2610*/  FMNMX R69, RZ, R102, !PT ;  /* 0x00000066ff457209 */ /* 0x008fe20007800000 */
[----:B------:R2:W-:Y:S01]  /*2620*/  STG.E desc[UR6][R4.64+0x12700], R33 ;  /* 0x0127002104007986 */ /* 0x0005e2000c101906 */
[----:B----4-:R-:W-:Y:S02]  /*2630*/  FMNMX R63, RZ, R58, !PT ;  /* 0x0000003aff3f7209 */ /* 0x010fe40007800000 */
[----:B------:R-:W-:Y:S01]  /*2640*/  FMNMX R99, RZ, R99, !PT ;  /* 0x00000063ff637209 */ /* 0x000fe20007800000 */
[----:B------:R3:W-:Y:S01]  /*2650*/  STG.E desc[UR6][R4.64+0x12b00], R29 ;  /* 0x012b001d04007986 */ /* 0x0007e2000c101906 */
[----:B-----5:R-:W-:-:S02]  /*2660*/  FMNMX R89, RZ, R56, !PT ;  /* 0x00000038ff597209 */ /* 0x020fc40007800000 */
        /* <DEDUP_REMOVED lines=25> */
[----:B------:R-:W-:Y:S01]  /*2800*/  STG.E desc[UR6][R4.64+0x10100], R149 ;  /* 0x0101009504007986 */ /* 0x000fe2000c101906 */
[----:B0-----:R-:W-:-:S02]  /*2810*/  FMNMX R45, RZ, R42, !PT ;  /* 0x0000002aff2d7209 */ /* 0x001fc40007800000 */
[----:B------:R-:W-:Y:S01]  /*2820*/  FMNMX R145, RZ, R145, !PT ;  /* 0x00000091ff917209 */ /* 0x000fe20007800000 */
[----:B------:R-:W-:Y:S01]  /*2830*/  STG.E desc[UR6][R4.64+0x300], R151 ;  /* 0x0003009704007986 */ /* 0x000fe2000c101906 */
        /* <DEDUP_REMOVED lines=8> */
[----:B------:R-:W-:Y:S01]  /*28c0*/  STG.E desc[UR6][R4.64+0x10400], R109 ;  /* 0x0104006d04007986 */ /* 0x000fe2000c101906 */
[----:B------:R-:W-:Y:S02]  /*28d0*/  FMNMX R135, RZ, R135, !PT ;  /* 0x00000087ff877209 */ /* 0x000fe40007800000 */
[----:B------:R-:W-:Y:S01]  /*28e0*/  FMNMX R133, RZ, R133, !PT ;  /* 0x00000085ff857209 */ /* 0x000fe20007800000 */
[----:B------:R-:W-:Y:S01]  /*28f0*/  STG.E desc[UR6][R4.64+0x10500], R117 ;  /* 0x0105007504007986 */ /* 0x000fe2000c101906 */
[----:B-1----:R-:W-:Y:S02]  /*2900*/  FMNMX R39, RZ, R34, !PT ;  /* 0x00000022ff277209 */ /* 0x002fe40007800000 */
        /* <DEDUP_REMOVED lines=11> */
[----:B--2---:R-:W-:-:S02]  /*29c0*/  FMNMX R33, RZ, R26, !PT ;  /* 0x0000001aff217209 */ /* 0x004fc40007800000 */
[----:B------:R-:W-:Y:S01]  /*29d0*/  FMNMX R35, RZ, R90, !PT ;  /* 0x0000005aff237209 */ /* 0x000fe20007800000 */
[----:B------:R-:W-:Y:S01]  /*29e0*/  STG.E desc[UR6][R4.64+0xc00], R101 ;  /* 0x000c006504007986 */ /* 0x000fe2000c101906 */
[----:B---3--:R-:W-:Y:S02]  /*29f0*/  FMNMX R29, RZ, R24, !PT ;  /* 0x00000018ff1d7209 */ /* 0x008fe40007800000 */
[----:B------:R-:W-:Y:S01]  /*2a00*/  FMNMX R87, RZ, R87, !PT ;  /* 0x00000057ff577209 */ /* 0x000fe20007800000 */
[----:B------:R-:W-:Y:S01]  /*2a10*/  STG.E desc[UR6][R4.64+0xd00], R67 ;  /* 0x000d004304007986 */ /* 0x000fe2000c101906 */
[----:B------:R-:W-:Y:S02]  /*2a20*/  FMNMX R85, RZ, R85, !PT ;  /* 0x00000055ff557209 */ /* 0x000fe40007800000 */
[----:B----4-:R-:W-:Y:S01]  /*2a30*/  FMNMX R31, RZ, R84, !PT ;  /* 0x00000054ff1f7209 */ /* 0x010fe20007800000 */
[----:B------:R-:W-:Y:S01]  /*2a40*/  STG.E desc[UR6][R4.64+0x10c00], R69 ;  /* 0x010c004504007986 */ /* 0x000fe2000c101906 */
[----:B------:R-:W-:-:S02]  /*2a50*/  FMNMX R83, RZ, R83, !PT ;  /* 0x00000053ff537209 */ /* 0x000fc40007800000 */
[----:B------:R-:W-:Y:S01]  /*2a60*/  FMNMX R81, RZ, R81, !PT ;  /* 0x00000051ff517209 */ /* 0x000fe20007800000 */
[----:B------:R-:W-:Y:S01]  /*2a70*/  STG.E desc[UR6][R4.64+0xf00], R63 ;  /* 0x000f003f04007986 */ /* 0x000fe2000c101906 */
[----:B-----5:R-:W-:Y:S02]  /*2a80*/  FMNMX R23, RZ, R18, !PT ;  /* 0x00000012ff177209 */ /* 0x020fe40007800000 */
        /* <DEDUP_REMOVED lines=23> */
[----:B------:R-:W-:-:S03]  /*2c00*/  FMNMX R7, RZ, R7, !PT ;  /* 0x00000007ff077209 */ /* 0x000fc60007800000 */
[----:B------:R-:W-:Y:S04]  /*2c10*/  STG.E desc[UR6][R4.64+0x1700], R57 ;  /* 0x0017003904007986 */ /* 0x000fe8000c101906 */
        /* <DEDUP_REMOVED lines=52> */
[----:B------:R-:W-:Y:S01]  /*2f60*/  STG.E desc[UR6][R4.64+0x13f00], R7 ;  /* 0x013f000704007986 */ /* 0x000fe2000c101906 */
[----:B------:R-:W-:Y:S05]  /*2f70*/  EXIT ;  /* 0x000000000000794d */ /* 0x000fea0003800000 */
.L_x_2:
[----:B------:R-:W-:-:S00]  /*2f80*/  BRA `(.L_x_2) ;  /* 0xfffffffc00fc7947 */ /* 0x000fc0000383ffff */
[----:B------:R-:W-:-:S00]  /*2f90*/  NOP ;  /* 0x0000000000007918 */ /* 0x000fc00000000000 */
        /* <DEDUP_REMOVED lines=14> */
.L_x_3:


//--------------------- .nv.shared.my_kernel_kernel0 --------------------------
	.section	.nv.shared.my_kernel_kernel0,"aw",@nobits
	.sectionflags	@""
	.align	4
.nv.shared.my_kernel_kernel0:
	.zero		5632


//--------------------- .nv.shared.reserved.0     --------------------------
	.section	.nv.shared.reserved.0,"aw",@nobits
	.weak		__nv_reservedSMEM_offset_0_alias
	.size		__nv_reservedSMEM_offset_0_alias, 0, 64
	.other		__nv_reservedSMEM_offset_0_alias,@"STO_CUDA_RESERVED_SHARED STV_DEFAULT"
__nv_reservedSMEM_offset_0_alias:
	.zero		0
	.zero		64


//--------------------- .nv.constant0.my_kernel_kernel0 --------------------------
	.section	.nv.constant0.my_kernel_kernel0,"a",@progbits
	.sectionflags	@""
	.align	4
.nv.constant0.my_kernel_kernel0:
	.zero		928


//--------------------- SYMBOLS --------------------------

	.type		.nv.reservedSmem.offset0,@object
	.size		.nv.reservedSmem.offset0,0x4
	.type		.nv.reservedSmem.cap,@object
	.size		.nv.reservedSmem.cap,0x4
